// auto-generated by cutlass_sweep.gemm — config: {"arch": "sm_90", "cluster_m": 4, "cluster_n": 2, "dtype": "int8", "dtype_b": "int8", "layout": "nt", "stages": 0, "tile_k": 32, "tile_m": 128, "tile_n": 128}
#include "cutlass/cutlass.h"
#include "cutlass/gemm/collective/collective_builder.hpp"
#include "cutlass/gemm/device/gemm_universal_adapter.h"
#include "cutlass/gemm/kernel/gemm_universal.hpp"
#include "cutlass/epilogue/collective/collective_builder.hpp"

using ElemA = int8_t;
using ElemB = int8_t;
using ElemCD = int8_t;
using Acc  = int32_t;
using TileShape    = cute::Shape<cute::_128, cute::_128, cute::_32>;
using ClusterShape = cute::Shape<cute::_4, cute::_2, cute::_1>;

using CollectiveEpilogue = typename cutlass::epilogue::collective::CollectiveBuilder<
    cutlass::arch::Sm90, cutlass::arch::OpClassTensorOp,
    TileShape, ClusterShape,
    cutlass::epilogue::collective::EpilogueTileAuto,
    Acc, Acc,
    ElemCD, cutlass::layout::RowMajor, 128 / cutlass::sizeof_bits<ElemCD>::value,
    ElemCD, cutlass::layout::RowMajor, 128 / cutlass::sizeof_bits<ElemCD>::value,
    cutlass::epilogue::collective::EpilogueScheduleAuto
  >::CollectiveOp;

using CollectiveMainloop = typename cutlass::gemm::collective::CollectiveBuilder<
    cutlass::arch::Sm90, cutlass::arch::OpClassTensorOp,
    ElemA, cutlass::layout::RowMajor, 128 / cutlass::sizeof_bits<ElemA>::value,
    ElemB, cutlass::layout::ColumnMajor, 128 / cutlass::sizeof_bits<ElemB>::value,
    Acc,
    TileShape, ClusterShape,
    cutlass::gemm::collective::StageCountAutoCarveout<static_cast<int>(sizeof(typename CollectiveEpilogue::SharedStorage))>,
    cutlass::gemm::collective::KernelScheduleAuto
  >::CollectiveOp;

using GemmKernel = cutlass::gemm::kernel::GemmUniversal<
    cute::Shape<int,int,int,int>,
    CollectiveMainloop,
    CollectiveEpilogue
>;
using Gemm = cutlass::gemm::device::GemmUniversalAdapter<GemmKernel>;

// Force the device kernel symbol into the cubin without needing a host main.
auto* _anchor = &cutlass::device_kernel<GemmKernel>;


// ===== COMPILED SASS (sm_90a) =====

	.target	sm_90a

	.elftype	@"ET_EXEC"


//--------------------- .note.nv.tkinfo           --------------------------
	.section	.note.nv.tkinfo,"",@"SHT_NOTE"
	.sectionflags	@"SHF_NOTE_NV_TKINFO"
	.tkinfo
        /*0018*/ 	.word	0x00000002
        /*0030*/ 	.string	""
        /*0030*/ 	.string	"ptxas"
        /*0030*/ 	.string	"Cuda compilation tools, release 13.0, V13.0.88"
        /*0030*/ 	.string	"Build cuda_13.0.r13.0/compiler.36424714_0"
        /*0030*/ 	.string	"-arch sm_90a -m 64 "



//--------------------- .note.nv.cuinfo           --------------------------
	.section	.note.nv.cuinfo,"",@"SHT_NOTE"
	.sectionflags	@"SHF_NOTE_NV_CUINFO"
        /*0018*/ 	.short	0x0002
        /*001a*/ 	.short	0x005a
        /*001c*/ 	.short	0x0082
	.zero		2


//--------------------- .nv.info                  --------------------------
	.section	.nv.info,"",@"SHT_CUDA_INFO"
	.align	4


	//----- nvinfo : EIATTR_REGCOUNT
	.align		4
        /*0000*/ 	.byte	0x04, 0x2f
        /*0002*/ 	.short	(.L_15 - .L_14)
	.align		4
.L_14:
        /*0004*/ 	.word	index@(_ZN7cutlass13device_kernelINS_4gemm6kernel13GemmUniversalIN4cute5tupleIJiiiiEEENS1_10collective13CollectiveMmaINS1_34MainloopSm90TmaGmmaWarpSpecializedILi28ENS5_IJNS4_1CILi4EEENSA_ILi2EEENSA_ILi1EEEEEENS1_35KernelTmaWarpSpecializedCooperativeEEENS5_IJNSA_ILi128EEESH_NSA_ILi32EEEEEEaNS5_IJlSD_lEEEaSK_NS4_8TiledMMAINS4_8MMA_AtomIJNS4_4SM904GMMA27MMA_64x128x32_S32S8S8_SS_TNEEEENS4_6LayoutINS5_IJSC_SD_SD_EEENS5_IJSD_NSA_ILi0EEEST_EEEEENS5_IJNS4_10UnderscoreESW_SW_EEEEENS4_23SM90_TMA_LOAD_MULTICASTENS4_14ComposedLayoutINS4_7SwizzleILi1ELi4ELi3EEENS4_18smem_ptr_flag_bitsILi8EEENSR_INS5_IJNSA_ILi8EEESI_EEENS5_IJSI_SD_EEEEEEEvNS4_8identityESZ_S19_vS1A_EENS_8epilogue10collective6detail29Sm90TmaWarpSpecializedAdapterINS1D_15DefaultEpilogueIaSK_SK_NS1C_6thread17LinearCombinationIaLi1EiiLNS1H_9ScaleType4KindE0ELNS_15FloatRoundStyleE2EaEENS1_15EpilogueDefaultEEEEEvvEEEEvNT_6ParamsE)
        /*0008*/ 	.word	0x000000a8


	//----- nvinfo : EIATTR_FRAME_SIZE
	.align		4
.L_15:
        /*000c*/ 	.byte	0x04, 0x11
        /*000e*/ 	.short	(.L_17 - .L_16)
	.align		4
.L_16:
        /*0010*/ 	.word	index@(_ZN7cutlass13device_kernelINS_4gemm6kernel13GemmUniversalIN4cute5tupleIJiiiiEEENS1_10collective13CollectiveMmaINS1_34MainloopSm90TmaGmmaWarpSpecializedILi28ENS5_IJNS4_1CILi4EEENSA_ILi2EEENSA_ILi1EEEEEENS1_35KernelTmaWarpSpecializedCooperativeEEENS5_IJNSA_ILi128EEESH_NSA_ILi32EEEEEEaNS5_IJlSD_lEEEaSK_NS4_8TiledMMAINS4_8MMA_AtomIJNS4_4SM904GMMA27MMA_64x128x32_S32S8S8_SS_TNEEEENS4_6LayoutINS5_IJSC_SD_SD_EEENS5_IJSD_NSA_ILi0EEEST_EEEEENS5_IJNS4_10UnderscoreESW_SW_EEEEENS4_23SM90_TMA_LOAD_MULTICASTENS4_14ComposedLayoutINS4_7SwizzleILi1ELi4ELi3EEENS4_18smem_ptr_flag_bitsILi8EEENSR_INS5_IJNSA_ILi8EEESI_EEENS5_IJSI_SD_EEEEEEEvNS4_8identityESZ_S19_vS1A_EENS_8epilogue10collective6detail29Sm90TmaWarpSpecializedAdapterINS1D_15DefaultEpilogueIaSK_SK_NS1C_6thread17LinearCombinationIaLi1EiiLNS1H_9ScaleType4KindE0ELNS_15FloatRoundStyleE2EaEENS1_15EpilogueDefaultEEEEEvvEEEEvNT_6ParamsE)
        /*0014*/ 	.word	0x00000000


	//----- nvinfo : EIATTR_MIN_STACK_SIZE
	.align		4
.L_17:
        /*0018*/ 	.byte	0x04, 0x12
        /*001a*/ 	.short	(.L_19 - .L_18)
	.align		4
.L_18:
        /*001c*/ 	.word	index@(_ZN7cutlass13device_kernelINS_4gemm6kernel13GemmUniversalIN4cute5tupleIJiiiiEEENS1_10collective13CollectiveMmaINS1_34MainloopSm90TmaGmmaWarpSpecializedILi28ENS5_IJNS4_1CILi4EEENSA_ILi2EEENSA_ILi1EEEEEENS1_35KernelTmaWarpSpecializedCooperativeEEENS5_IJNSA_ILi128EEESH_NSA_ILi32EEEEEEaNS5_IJlSD_lEEEaSK_NS4_8TiledMMAINS4_8MMA_AtomIJNS4_4SM904GMMA27MMA_64x128x32_S32S8S8_SS_TNEEEENS4_6LayoutINS5_IJSC_SD_SD_EEENS5_IJSD_NSA_ILi0EEEST_EEEEENS5_IJNS4_10UnderscoreESW_SW_EEEEENS4_23SM90_TMA_LOAD_MULTICASTENS4_14ComposedLayoutINS4_7SwizzleILi1ELi4ELi3EEENS4_18smem_ptr_flag_bitsILi8EEENSR_INS5_IJNSA_ILi8EEESI_EEENS5_IJSI_SD_EEEEEEEvNS4_8identityESZ_S19_vS1A_EENS_8epilogue10collective6detail29Sm90TmaWarpSpecializedAdapterINS1D_15DefaultEpilogueIaSK_SK_NS1C_6thread17LinearCombinationIaLi1EiiLNS1H_9ScaleType4KindE0ELNS_15FloatRoundStyleE2EaEENS1_15EpilogueDefaultEEEEEvvEEEEvNT_6ParamsE)
        /*0020*/ 	.word	0x00000000
.L_19:


//--------------------- .nv.compat                --------------------------
	.section	.nv.compat,"",@"SHT_CUDA_COMPAT_INFO"
	.align	4
        /*0000*/ 	.byte	0x02, 0x09, 0x01, 0x00, 0x02, 0x02, 0x04, 0x00, 0x02, 0x05, 0x05, 0x00, 0x03, 0x07, 0x01, 0x01
        /*0010*/ 	.byte	0x02, 0x03, 0x01, 0x00, 0x02, 0x06, 0x01, 0x00, 0x04, 0x0b, 0x08, 0x00, 0x00, 0x00, 0x00, 0x00
        /*0020*/ 	.byte	0x00, 0x00, 0x00, 0x00


//--------------------- .nv.info._ZN7cutlass13device_kernelINS_4gemm6kernel13GemmUniversalIN4cute5tupleIJiiiiEEENS1_10collective13CollectiveMmaINS1_34MainloopSm90TmaGmmaWarpSpecializedILi28ENS5_IJNS4_1CILi4EEENSA_ILi2EEENSA_ILi1EEEEEENS1_35KernelTmaWarpSpecializedCooperativeEEENS5_IJNSA_ILi128EEESH_NSA_ILi32EEEEEEaNS5_IJlSD_lEEEaSK_NS4_8TiledMMAINS4_8MMA_AtomIJNS4_4SM904GMMA27MMA_64x128x32_S32S8S8_SS_TNEEEENS4_6LayoutINS5_IJSC_SD_SD_EEENS5_IJSD_NSA_ILi0EEEST_EEEEENS5_IJNS4_10UnderscoreESW_SW_EEEEENS4_23SM90_TMA_LOAD_MULTICASTENS4_14ComposedLayoutINS4_7SwizzleILi1ELi4ELi3EEENS4_18smem_ptr_flag_bitsILi8EEENSR_INS5_IJNSA_ILi8EEESI_EEENS5_IJSI_SD_EEEEEEEvNS4_8identityESZ_S19_vS1A_EENS_8epilogue10collective6detail29Sm90TmaWarpSpecializedAdapterINS1D_15DefaultEpilogueIaSK_SK_NS1C_6thread17LinearCombinationIaLi1EiiLNS1H_9ScaleType4KindE0ELNS_15FloatRoundStyleE2EaEENS1_15EpilogueDefaultEEEEEvvEEEEvNT_6ParamsE --------------------------
	.section	.nv.info._ZN7cutlass13device_kernelINS_4gemm6kernel13GemmUniversalIN4cute5tupleIJiiiiEEENS1_10collective13CollectiveMmaINS1_34MainloopSm90TmaGmmaWarpSpecializedILi28ENS5_IJNS4_1CILi4EEENSA_ILi2EEENSA_ILi1EEEEEENS1_35KernelTmaWarpSpecializedCooperativeEEENS5_IJNSA_ILi128EEESH_NSA_ILi32EEEEEEaNS5_IJlSD_lEEEaSK_NS4_8TiledMMAINS4_8MMA_AtomIJNS4_4SM904GMMA27MMA_64x128x32_S32S8S8_SS_TNEEEENS4_6LayoutINS5_IJSC_SD_SD_EEENS5_IJSD_NSA_ILi0EEEST_EEEEENS5_IJNS4_10UnderscoreESW_SW_EEEEENS4_23SM90_TMA_LOAD_MULTICASTENS4_14ComposedLayoutINS4_7SwizzleILi1ELi4ELi3EEENS4_18smem_ptr_flag_bitsILi8EEENSR_INS5_IJNSA_ILi8EEESI_EEENS5_IJSI_SD_EEEEEEEvNS4_8identityESZ_S19_vS1A_EENS_8epilogue10collective6detail29Sm90TmaWarpSpecializedAdapterINS1D_15DefaultEpilogueIaSK_SK_NS1C_6thread17LinearCombinationIaLi1EiiLNS1H_9ScaleType4KindE0ELNS_15FloatRoundStyleE2EaEENS1_15EpilogueDefaultEEEEEvvEEEEvNT_6ParamsE,"",@"SHT_CUDA_INFO"
	.sectionflags	@""
	.align	4


	//----- nvinfo : EIATTR_CUDA_API_VERSION
	.align		4
        /*0000*/ 	.byte	0x04, 0x37
        /*0002*/ 	.short	(.L_21 - .L_20)
.L_20:
        /*0004*/ 	.word	0x00000082


	//----- nvinfo : EIATTR_KPARAM_INFO
	.align		4
.L_21:
        /*0008*/ 	.byte	0x04, 0x17
        /*000a*/ 	.short	(.L_23 - .L_22)
.L_22:
        /*000c*/ 	.word	0x00000000
        /*0010*/ 	.short	0x0000
        /*0012*/ 	.short	0x0070
        /*0014*/ 	.byte	0x00, 0xf0, 0x01, 0x10


	//----- nvinfo : EIATTR_SPARSE_MMA_MASK
	.align		4
.L_23:
        /*0018*/ 	.byte	0x03, 0x50
        /*001a*/ 	.short	0x0000


	//----- nvinfo : EIATTR_MAXREG_COUNT
	.align		4
        /*001c*/ 	.byte	0x03, 0x1b
        /*001e*/ 	.short	0x00a8


	//----- nvinfo : EIATTR_NUM_BARRIERS
	.align		4
        /*0020*/ 	.byte	0x02, 0x4c
        /*0022*/ 	.byte	0x01
	.zero		1


	//----- nvinfo : EIATTR_EXTERNS
	.align		4
        /*0024*/ 	.byte	0x04, 0x0f
        /*0026*/ 	.short	(.L_25 - .L_24)


	//   ....[0]....
	.align		4
.L_24:
        /*0028*/ 	.word	index@(__assertfail)


	//----- nvinfo : EIATTR_MERCURY_ISA_VERSION
	.align		4
.L_25:
        /*002c*/ 	.byte	0x03, 0x5f
        /*002e*/ 	.short	0x0101


	//----- nvinfo : EIATTR_INT_WARP_WIDE_INSTR_OFFSETS
	.align		4
        /*0030*/ 	.byte	0x04, 0x31
        /*0032*/ 	.short	(.L_27 - .L_26)


	//   ....[0]....
.L_26:
        /*0034*/ 	.word	0x000007f0


	//   ....[1]....
        /*0038*/ 	.word	0x00000800


	//   ....[2]....
        /*003c*/ 	.word	0x000009b0


	//   ....[3]....
        /*0040*/ 	.word	0x00001f30


	//----- nvinfo : EIATTR_COOP_GROUP_MASK_REGIDS
	.align		4
.L_27:
        /*0044*/ 	.byte	0x04, 0x29
        /*0046*/ 	.short	(.L_29 - .L_28)


	//   ....[0]....
.L_28:
        /*0048*/ 	.word	0xffffffff


	//   ....[1]....
        /*004c*/ 	.word	0xffffffff


	//   ....[2]....
        /*0050*/ 	.word	0xffffffff


	//   ....[3]....
        /*0054*/ 	.word	0xffffffff


	//   ....[4]....
        /*0058*/ 	.word	0xffffffff


	//   ....[5]....
        /*005c*/ 	.word	0xffffffff


	//----- nvinfo : EIATTR_COOP_GROUP_INSTR_OFFSETS
	.align		4
.L_29:
        /*0060*/ 	.byte	0x04, 0x28
        /*0062*/ 	.short	(.L_31 - .L_30)


	//   ....[0]....
.L_30:
        /*0064*/ 	.word	0x00000060


	//   ....[1]....
        /*0068*/ 	.word	0x00000070


	//   ....[2]....
        /*006c*/ 	.word	0x00000130


	//   ....[3]....
        /*0070*/ 	.word	0x00000630


	//   ....[4]....
        /*0074*/ 	.word	0x00000b50


	//   ....[5]....
        /*0078*/ 	.word	0x00001780


	//----- nvinfo : EIATTR_REG_RECONFIG
	.align		4
.L_31:
        /*007c*/ 	.byte	0x01, 0x54
	.zero		2


	//----- nvinfo : EIATTR_SYSCALL_OFFSETS
	.align		4
        /*0080*/ 	.byte	0x04, 0x46
        /*0082*/ 	.short	(.L_33 - .L_32)


	//   ....[0]....
.L_32:
        /*0084*/ 	.word	0x00001970


	//----- nvinfo : EIATTR_MBARRIER_INSTR_OFFSETS
	.align		4
.L_33:
        /*0088*/ 	.byte	0x04, 0x39
        /*008a*/ 	.short	(.L_35 - .L_34)


	//   ....[0]....
.L_34:
        /*008c*/ 	.word	0x00000270
        /*0090*/ 	.word	0x000000ff
        /*0094*/ 	.word	0x00000000
        /*0098*/ 	.short	0x0100
        /*009a*/ 	.byte	0x08
	.zero		1


	//   ....[1]....
        /*009c*/ 	.word	0x00000280
        /*00a0*/ 	.word	0x000000ff
        /*00a4*/ 	.word	0x000000e0
        /*00a8*/ 	.short	0x0100
        /*00aa*/ 	.byte	0x08
	.zero		1


	//   ....[2]....
        /*00ac*/ 	.word	0x00000290
        /*00b0*/ 	.word	0x000000ff
        /*00b4*/ 	.word	0x00000008
        /*00b8*/ 	.short	0x0100
        /*00ba*/ 	.byte	0x08
	.zero		1


	//   ....[3]....
        /*00bc*/ 	.word	0x000002a0
        /*00c0*/ 	.word	0x000000ff
        /*00c4*/ 	.word	0x000000e8
        /*00c8*/ 	.short	0x0100
        /*00ca*/ 	.byte	0x08
	.zero		1


	//   ....[4]....
        /*00cc*/ 	.word	0x000002b0
        /*00d0*/ 	.word	0x000000ff
        /*00d4*/ 	.word	0x00000010
        /*00d8*/ 	.short	0x0100
        /*00da*/ 	.byte	0x08
	.zero		1


	//   ....[5]....
        /*00dc*/ 	.word	0x000002c0
        /*00e0*/ 	.word	0x000000ff
        /*00e4*/ 	.word	0x000000f0
        /*00e8*/ 	.short	0x0100
        /*00ea*/ 	.byte	0x08
	.zero		1


	//   ....[6]....
        /*00ec*/ 	.word	0x000002d0
        /*00f0*/ 	.word	0x000000ff
        /*00f4*/ 	.word	0x00000018
        /*00f8*/ 	.short	0x0100
        /*00fa*/ 	.byte	0x08
	.zero		1


	//   ....[7]....
        /*00fc*/ 	.word	0x000002e0
        /*0100*/ 	.word	0x000000ff
        /*0104*/ 	.word	0x000000f8
        /*0108*/ 	.short	0x0100
        /*010a*/ 	.byte	0x08
	.zero		1


	//   ....[8]....
        /*010c*/ 	.word	0x000002f0
        /*0110*/ 	.word	0x000000ff
        /*0114*/ 	.word	0x00000020
        /*0118*/ 	.short	0x0100
        /*011a*/ 	.byte	0x08
	.zero		1


	//   ....[9]....
        /*011c*/ 	.word	0x00000300
        /*0120*/ 	.word	0x000000ff
        /*0124*/ 	.word	0x00000100
        /*0128*/ 	.short	0x0100
        /*012a*/ 	.byte	0x08
	.zero		1


	//   ....[10]....
        /*012c*/ 	.word	0x00000310
        /*0130*/ 	.word	0x000000ff
        /*0134*/ 	.word	0x00000028
        /*0138*/ 	.short	0x0100
        /*013a*/ 	.byte	0x08
	.zero		1


	//   ....[11]....
        /*013c*/ 	.word	0x00000320
        /*0140*/ 	.word	0x000000ff
        /*0144*/ 	.word	0x00000108
        /*0148*/ 	.short	0x0100
        /*014a*/ 	.byte	0x08
	.zero		1


	//   ....[12]....
        /*014c*/ 	.word	0x00000330
        /*0150*/ 	.word	0x000000ff
        /*0154*/ 	.word	0x00000030
        /*0158*/ 	.short	0x0100
        /*015a*/ 	.byte	0x08
	.zero		1


	//   ....[13]....
        /*015c*/ 	.word	0x00000340
        /*0160*/ 	.word	0x000000ff
        /*0164*/ 	.word	0x00000110
        /*0168*/ 	.short	0x0100
        /*016a*/ 	.byte	0x08
	.zero		1


	//   ....[14]....
        /*016c*/ 	.word	0x00000350
        /*0170*/ 	.word	0x000000ff
        /*0174*/ 	.word	0x00000038
        /*0178*/ 	.short	0x0100
        /*017a*/ 	.byte	0x08
	.zero		1


	//   ....[15]....
        /*017c*/ 	.word	0x00000360
        /*0180*/ 	.word	0x000000ff
        /*0184*/ 	.word	0x00000118
        /*0188*/ 	.short	0x0100
        /*018a*/ 	.byte	0x08
	.zero		1


	//   ....[16]....
        /*018c*/ 	.word	0x00000370
        /*0190*/ 	.word	0x000000ff
        /*0194*/ 	.word	0x00000040
        /*0198*/ 	.short	0x0100
        /*019a*/ 	.byte	0x08
	.zero		1


	//   ....[17]....
        /*019c*/ 	.word	0x00000380
        /*01a0*/ 	.word	0x000000ff
        /*01a4*/ 	.word	0x00000120
        /*01a8*/ 	.short	0x0100
        /*01aa*/ 	.byte	0x08
	.zero		1


	//   ....[18]....
        /*01ac*/ 	.word	0x00000390
        /*01b0*/ 	.word	0x000000ff
        /*01b4*/ 	.word	0x00000048
        /*01b8*/ 	.short	0x0100
        /*01ba*/ 	.byte	0x08
	.zero		1


	//   ....[19]....
        /*01bc*/ 	.word	0x000003a0
        /*01c0*/ 	.word	0x000000ff
        /*01c4*/ 	.word	0x00000128
        /*01c8*/ 	.short	0x0100
        /*01ca*/ 	.byte	0x08
	.zero		1


	//   ....[20]....
        /*01cc*/ 	.word	0x000003b0
        /*01d0*/ 	.word	0x000000ff
        /*01d4*/ 	.word	0x00000050
        /*01d8*/ 	.short	0x0100
        /*01da*/ 	.byte	0x08
	.zero		1


	//   ....[21]....
        /*01dc*/ 	.word	0x000003c0
        /*01e0*/ 	.word	0x000000ff
        /*01e4*/ 	.word	0x00000130
        /*01e8*/ 	.short	0x0100
        /*01ea*/ 	.byte	0x08
	.zero		1


	//   ....[22]....
        /*01ec*/ 	.word	0x000003d0
        /*01f0*/ 	.word	0x000000ff
        /*01f4*/ 	.word	0x00000058
        /*01f8*/ 	.short	0x0100
        /*01fa*/ 	.byte	0x08
	.zero		1


	//   ....[23]....
        /*01fc*/ 	.word	0x000003e0
        /*0200*/ 	.word	0x000000ff
        /*0204*/ 	.word	0x00000138
        /*0208*/ 	.short	0x0100
        /*020a*/ 	.byte	0x08
	.zero		1


	//   ....[24]....
        /*020c*/ 	.word	0x000003f0
        /*0210*/ 	.word	0x000000ff
        /*0214*/ 	.word	0x00000060
        /*0218*/ 	.short	0x0100
        /*021a*/ 	.byte	0x08
	.zero		1


	//   ....[25]....
        /*021c*/ 	.word	0x00000400
        /*0220*/ 	.word	0x000000ff
        /*0224*/ 	.word	0x00000140
        /*0228*/ 	.short	0x0100
        /*022a*/ 	.byte	0x08
	.zero		1


	//   ....[26]....
        /*022c*/ 	.word	0x00000410
        /*0230*/ 	.word	0x000000ff
        /*0234*/ 	.word	0x00000068
        /*0238*/ 	.short	0x0100
        /*023a*/ 	.byte	0x08
	.zero		1


	//   ....[27]....
        /*023c*/ 	.word	0x00000420
        /*0240*/ 	.word	0x000000ff
        /*0244*/ 	.word	0x00000148
        /*0248*/ 	.short	0x0100
        /*024a*/ 	.byte	0x08
	.zero		1


	//   ....[28]....
        /*024c*/ 	.word	0x00000430
        /*0250*/ 	.word	0x000000ff
        /*0254*/ 	.word	0x00000070
        /*0258*/ 	.short	0x0100
        /*025a*/ 	.byte	0x08
	.zero		1


	//   ....[29]....
        /*025c*/ 	.word	0x00000440
        /*0260*/ 	.word	0x000000ff
        /*0264*/ 	.word	0x00000150
        /*0268*/ 	.short	0x0100
        /*026a*/ 	.byte	0x08
	.zero		1


	//   ....[30]....
        /*026c*/ 	.word	0x00000450
        /*0270*/ 	.word	0x000000ff
        /*0274*/ 	.word	0x00000078
        /*0278*/ 	.short	0x0100
        /*027a*/ 	.byte	0x08
	.zero		1


	//   ....[31]....
        /*027c*/ 	.word	0x00000460
        /*0280*/ 	.word	0x000000ff
        /*0284*/ 	.word	0x00000158
        /*0288*/ 	.short	0x0100
        /*028a*/ 	.byte	0x08
	.zero		1


	//   ....[32]....
        /*028c*/ 	.word	0x00000470
        /*0290*/ 	.word	0x000000ff
        /*0294*/ 	.word	0x00000080
        /*0298*/ 	.short	0x0100
        /*029a*/ 	.byte	0x08
	.zero		1


	//   ....[33]....
        /*029c*/ 	.word	0x00000480
        /*02a0*/ 	.word	0x000000ff
        /*02a4*/ 	.word	0x00000160
        /*02a8*/ 	.short	0x0100
        /*02aa*/ 	.byte	0x08
	.zero		1


	//   ....[34]....
        /*02ac*/ 	.word	0x00000490
        /*02b0*/ 	.word	0x000000ff
        /*02b4*/ 	.word	0x00000088
        /*02b8*/ 	.short	0x0100
        /*02ba*/ 	.byte	0x08
	.zero		1


	//   ....[35]....
        /*02bc*/ 	.word	0x000004a0
        /*02c0*/ 	.word	0x000000ff
        /*02c4*/ 	.word	0x00000168
        /*02c8*/ 	.short	0x0100
        /*02ca*/ 	.byte	0x08
	.zero		1


	//   ....[36]....
        /*02cc*/ 	.word	0x000004b0
        /*02d0*/ 	.word	0x000000ff
        /*02d4*/ 	.word	0x00000090
        /*02d8*/ 	.short	0x0100
        /*02da*/ 	.byte	0x08
	.zero		1


	//   ....[37]....
        /*02dc*/ 	.word	0x000004c0
        /*02e0*/ 	.word	0x000000ff
        /*02e4*/ 	.word	0x00000170
        /*02e8*/ 	.short	0x0100
        /*02ea*/ 	.byte	0x08
	.zero		1


	//   ....[38]....
        /*02ec*/ 	.word	0x000004d0
        /*02f0*/ 	.word	0x000000ff
        /*02f4*/ 	.word	0x00000098
        /*02f8*/ 	.short	0x0100
        /*02fa*/ 	.byte	0x08
	.zero		1


	//   ....[39]....
        /*02fc*/ 	.word	0x000004e0
        /*0300*/ 	.word	0x000000ff
        /*0304*/ 	.word	0x00000178
        /*0308*/ 	.short	0x0100
        /*030a*/ 	.byte	0x08
	.zero		1


	//   ....[40]....
        /*030c*/ 	.word	0x000004f0
        /*0310*/ 	.word	0x000000ff
        /*0314*/ 	.word	0x000000a0
        /*0318*/ 	.short	0x0100
        /*031a*/ 	.byte	0x08
	.zero		1


	//   ....[41]....
        /*031c*/ 	.word	0x00000500
        /*0320*/ 	.word	0x000000ff
        /*0324*/ 	.word	0x00000180
        /*0328*/ 	.short	0x0100
        /*032a*/ 	.byte	0x08
	.zero		1


	//   ....[42]....
        /*032c*/ 	.word	0x00000510
        /*0330*/ 	.word	0x000000ff
        /*0334*/ 	.word	0x000000a8
        /*0338*/ 	.short	0x0100
        /*033a*/ 	.byte	0x08
	.zero		1


	//   ....[43]....
        /*033c*/ 	.word	0x00000520
        /*0340*/ 	.word	0x000000ff
        /*0344*/ 	.word	0x00000188
        /*0348*/ 	.short	0x0100
        /*034a*/ 	.byte	0x08
	.zero		1


	//   ....[44]....
        /*034c*/ 	.word	0x00000530
        /*0350*/ 	.word	0x000000ff
        /*0354*/ 	.word	0x000000b0
        /*0358*/ 	.short	0x0100
        /*035a*/ 	.byte	0x08
	.zero		1


	//   ....[45]....
        /*035c*/ 	.word	0x00000540
        /*0360*/ 	.word	0x000000ff
        /*0364*/ 	.word	0x00000190
        /*0368*/ 	.short	0x0100
        /*036a*/ 	.byte	0x08
	.zero		1


	//   ....[46]....
        /*036c*/ 	.word	0x00000550
        /*0370*/ 	.word	0x000000ff
        /*0374*/ 	.word	0x000000b8
        /*0378*/ 	.short	0x0100
        /*037a*/ 	.byte	0x08
	.zero		1


	//   ....[47]....
        /*037c*/ 	.word	0x00000560
        /*0380*/ 	.word	0x000000ff
        /*0384*/ 	.word	0x00000198
        /*0388*/ 	.short	0x0100
        /*038a*/ 	.byte	0x08
	.zero		1


	//   ....[48]....
        /*038c*/ 	.word	0x00000570
        /*0390*/ 	.word	0x000000ff
        /*0394*/ 	.word	0x000000c0
        /*0398*/ 	.short	0x0100
        /*039a*/ 	.byte	0x08
	.zero		1


	//   ....[49]....
        /*039c*/ 	.word	0x00000580
        /*03a0*/ 	.word	0x000000ff
        /*03a4*/ 	.word	0x000001a0
        /*03a8*/ 	.short	0x0100
        /*03aa*/ 	.byte	0x08
	.zero		1


	//   ....[50]....
        /*03ac*/ 	.word	0x00000590
        /*03b0*/ 	.word	0x000000ff
        /*03b4*/ 	.word	0x000000c8
        /*03b8*/ 	.short	0x0100
        /*03ba*/ 	.byte	0x08
	.zero		1


	//   ....[51]....
        /*03bc*/ 	.word	0x000005a0
        /*03c0*/ 	.word	0x000000ff
        /*03c4*/ 	.word	0x000001a8
        /*03c8*/ 	.short	0x0100
        /*03ca*/ 	.byte	0x08
	.zero		1


	//   ....[52]....
        /*03cc*/ 	.word	0x000005b0
        /*03d0*/ 	.word	0x000000ff
        /*03d4*/ 	.word	0x000000d0
        /*03d8*/ 	.short	0x0100
        /*03da*/ 	.byte	0x08
	.zero		1


	//   ....[53]....
        /*03dc*/ 	.word	0x000005c0
        /*03e0*/ 	.word	0x000000ff
        /*03e4*/ 	.word	0x000001b0
        /*03e8*/ 	.short	0x0100
        /*03ea*/ 	.byte	0x08
	.zero		1


	//   ....[54]....
        /*03ec*/ 	.word	0x000005d0
        /*03f0*/ 	.word	0x000000ff
        /*03f4*/ 	.word	0x000000d8
        /*03f8*/ 	.short	0x0100
        /*03fa*/ 	.byte	0x08
	.zero		1


	//   ....[55]....
        /*03fc*/ 	.word	0x000005e0
        /*0400*/ 	.word	0x000000ff
        /*0404*/ 	.word	0x000001b8
        /*0408*/ 	.short	0x0100
        /*040a*/ 	.byte	0x08
	.zero		1


	//   ....[56]....
        /*040c*/ 	.word	0x00000a40
        /*0410*/ 	.word	0x000000ff
        /*0414*/ 	.word	0x000001d0
        /*0418*/ 	.short	0x0100
        /*041a*/ 	.byte	0x06
	.zero		1


	//   ....[57]....
        /*041c*/ 	.word	0x00000ae0
        /*0420*/ 	.word	0x000000ff
        /*0424*/ 	.word	0x000001d8
        /*0428*/ 	.short	0x0100
        /*042a*/ 	.byte	0x06
	.zero		1


	//   ....[58]....
        /*042c*/ 	.word	0x00001a40
        /*0430*/ 	.word	0x00000003
        /*0434*/ 	.word	0x00000000
        /*0438*/ 	.short	0x010a
        /*043a*/ 	.byte	0x3f
	.zero		1


	//   ....[59]....
        /*043c*/ 	.word	0x00001aa0
        /*0440*/ 	.word	0x00000003
        /*0444*/ 	.word	0x00000000
        /*0448*/ 	.short	0x010a
        /*044a*/ 	.byte	0x3f
	.zero		1


	//   ....[60]....
        /*044c*/ 	.word	0x00001cb0
        /*0450*/ 	.word	0x00000005
        /*0454*/ 	.word	0x00000000
        /*0458*/ 	.short	0x010a
        /*045a*/ 	.byte	0x3f
	.zero		1


	//   ....[61]....
        /*045c*/ 	.word	0x00001cf0
        /*0460*/ 	.word	0x00000005
        /*0464*/ 	.word	0x00000000
        /*0468*/ 	.short	0x010a
        /*046a*/ 	.byte	0x3f
	.zero		1


	//   ....[62]....
        /*046c*/ 	.word	0x00001de0
        /*0470*/ 	.word	0x00000004
        /*0474*/ 	.word	0x00000000
        /*0478*/ 	.short	0x0101
        /*047a*/ 	.byte	0x3f
	.zero		1


	//   ....[63]....
        /*047c*/ 	.word	0x00001fd0
        /*0480*/ 	.word	0x00000004
        /*0484*/ 	.word	0x00000000
        /*0488*/ 	.short	0x0101
        /*048a*/ 	.byte	0x3f
	.zero		1


	//   ....[64]....
        /*048c*/ 	.word	0x00006420
        /*0490*/ 	.word	0x00000014
        /*0494*/ 	.word	0x000000e0
        /*0498*/ 	.short	0x010a
        /*049a*/ 	.byte	0x3f
	.zero		1


	//   ....[65]....
        /*049c*/ 	.word	0x000067b0
        /*04a0*/ 	.word	0x00000000
        /*04a4*/ 	.word	0x000001d8
        /*04a8*/ 	.short	0x0101
        /*04aa*/ 	.byte	0x3f
	.zero		1


	//   ....[66]....
        /*04ac*/ 	.word	0x00006ee0
        /*04b0*/ 	.word	0x00000007
        /*04b4*/ 	.word	0x00000000
        /*04b8*/ 	.short	0x010a
        /*04ba*/ 	.byte	0x3f
	.zero		1


	//   ....[67]....
        /*04bc*/ 	.word	0x00006f60
        /*04c0*/ 	.word	0x00000006
        /*04c4*/ 	.word	0x00000000
        /*04c8*/ 	.short	0x010a
        /*04ca*/ 	.byte	0x3f
	.zero		1


	//   ....[68]....
        /*04cc*/ 	.word	0x00006ff0
        /*04d0*/ 	.word	0x00000007
        /*04d4*/ 	.word	0x00000000
        /*04d8*/ 	.short	0x010a
        /*04da*/ 	.byte	0x3f
	.zero		1


	//   ....[69]....
        /*04dc*/ 	.word	0x00007080
        /*04e0*/ 	.word	0x00000006
        /*04e4*/ 	.word	0x00000000
        /*04e8*/ 	.short	0x010a
        /*04ea*/ 	.byte	0x3f
	.zero		1


	//   ....[70]....
        /*04ec*/ 	.word	0x00007110
        /*04f0*/ 	.word	0x00000007
        /*04f4*/ 	.word	0x00000000
        /*04f8*/ 	.short	0x010a
        /*04fa*/ 	.byte	0x3f
	.zero		1


	//   ....[71]....
        /*04fc*/ 	.word	0x000071a0
        /*0500*/ 	.word	0x00000006
        /*0504*/ 	.word	0x00000000
        /*0508*/ 	.short	0x010a
        /*050a*/ 	.byte	0x3f
	.zero		1


	//   ....[72]....
        /*050c*/ 	.word	0x00007230
        /*0510*/ 	.word	0x00000007
        /*0514*/ 	.word	0x00000000
        /*0518*/ 	.short	0x010a
        /*051a*/ 	.byte	0x3f
	.zero		1


	//   ....[73]....
        /*051c*/ 	.word	0x000072c0
        /*0520*/ 	.word	0x00000006
        /*0524*/ 	.word	0x00000000
        /*0528*/ 	.short	0x010a
        /*052a*/ 	.byte	0x3f
	.zero		1


	//   ....[74]....
        /*052c*/ 	.word	0x00007350
        /*0530*/ 	.word	0x00000007
        /*0534*/ 	.word	0x00000000
        /*0538*/ 	.short	0x010a
        /*053a*/ 	.byte	0x3f
	.zero		1


	//   ....[75]....
        /*053c*/ 	.word	0x000073e0
        /*0540*/ 	.word	0x00000006
        /*0544*/ 	.word	0x00000000
        /*0548*/ 	.short	0x010a
        /*054a*/ 	.byte	0x3f
	.zero		1


	//   ....[76]....
        /*054c*/ 	.word	0x00007470
        /*0550*/ 	.word	0x00000007
        /*0554*/ 	.word	0x00000000
        /*0558*/ 	.short	0x010a
        /*055a*/ 	.byte	0x3f
	.zero		1


	//   ....[77]....
        /*055c*/ 	.word	0x00007500
        /*0560*/ 	.word	0x00000006
        /*0564*/ 	.word	0x00000000
        /*0568*/ 	.short	0x010a
        /*056a*/ 	.byte	0x3f
	.zero		1


	//   ....[78]....
        /*056c*/ 	.word	0x00007590
        /*0570*/ 	.word	0x00000007
        /*0574*/ 	.word	0x00000000
        /*0578*/ 	.short	0x010a
        /*057a*/ 	.byte	0x3f
	.zero		1


	//   ....[79]....
        /*057c*/ 	.word	0x00007620
        /*0580*/ 	.word	0x00000006
        /*0584*/ 	.word	0x00000000
        /*0588*/ 	.short	0x010a
        /*058a*/ 	.byte	0x3f
	.zero		1


	//   ....[80]....
        /*058c*/ 	.word	0x000076b0
        /*0590*/ 	.word	0x00000007
        /*0594*/ 	.word	0x00000000
        /*0598*/ 	.short	0x010a
        /*059a*/ 	.byte	0x3f
	.zero		1


	//   ....[81]....
        /*059c*/ 	.word	0x00007740
        /*05a0*/ 	.word	0x00000006
        /*05a4*/ 	.word	0x00000000
        /*05a8*/ 	.short	0x010a
        /*05aa*/ 	.byte	0x3f
	.zero		1


	//   ....[82]....
        /*05ac*/ 	.word	0x000077d0
        /*05b0*/ 	.word	0x00000007
        /*05b4*/ 	.word	0x00000000
        /*05b8*/ 	.short	0x010a
        /*05ba*/ 	.byte	0x3f
	.zero		1


	//   ....[83]....
        /*05bc*/ 	.word	0x00007860
        /*05c0*/ 	.word	0x00000006
        /*05c4*/ 	.word	0x00000000
        /*05c8*/ 	.short	0x010a
        /*05ca*/ 	.byte	0x3f
	.zero		1


	//   ....[84]....
        /*05cc*/ 	.word	0x000078f0
        /*05d0*/ 	.word	0x00000007
        /*05d4*/ 	.word	0x00000000
        /*05d8*/ 	.short	0x010a
        /*05da*/ 	.byte	0x3f
	.zero		1


	//   ....[85]....
        /*05dc*/ 	.word	0x00007980
        /*05e0*/ 	.word	0x00000006
        /*05e4*/ 	.word	0x00000000
        /*05e8*/ 	.short	0x010a
        /*05ea*/ 	.byte	0x3f
	.zero		1


	//   ....[86]....
        /*05ec*/ 	.word	0x00007a10
        /*05f0*/ 	.word	0x00000007
        /*05f4*/ 	.word	0x00000000
        /*05f8*/ 	.short	0x010a
        /*05fa*/ 	.byte	0x3f
	.zero		1


	//   ....[87]....
        /*05fc*/ 	.word	0x00007aa0
        /*0600*/ 	.word	0x00000006
        /*0604*/ 	.word	0x00000000
        /*0608*/ 	.short	0x010a
        /*060a*/ 	.byte	0x3f
	.zero		1


	//   ....[88]....
        /*060c*/ 	.word	0x00007b30
        /*0610*/ 	.word	0x00000007
        /*0614*/ 	.word	0x00000000
        /*0618*/ 	.short	0x010a
        /*061a*/ 	.byte	0x3f
	.zero		1


	//   ....[89]....
        /*061c*/ 	.word	0x00007bc0
        /*0620*/ 	.word	0x00000006
        /*0624*/ 	.word	0x00000000
        /*0628*/ 	.short	0x010a
        /*062a*/ 	.byte	0x3f
	.zero		1


	//   ....[90]....
        /*062c*/ 	.word	0x00007c50
        /*0630*/ 	.word	0x00000007
        /*0634*/ 	.word	0x00000000
        /*0638*/ 	.short	0x010a
        /*063a*/ 	.byte	0x3f
	.zero		1


	//   ....[91]....
        /*063c*/ 	.word	0x00007ce0
        /*0640*/ 	.word	0x00000006
        /*0644*/ 	.word	0x00000000
        /*0648*/ 	.short	0x010a
        /*064a*/ 	.byte	0x3f
	.zero		1


	//   ....[92]....
        /*064c*/ 	.word	0x00007d70
        /*0650*/ 	.word	0x00000007
        /*0654*/ 	.word	0x00000000
        /*0658*/ 	.short	0x010a
        /*065a*/ 	.byte	0x3f
	.zero		1


	//   ....[93]....
        /*065c*/ 	.word	0x00007e00
        /*0660*/ 	.word	0x00000005
        /*0664*/ 	.word	0x00000000
        /*0668*/ 	.short	0x010a
        /*066a*/ 	.byte	0x3f
	.zero		1


	//   ....[94]....
        /*066c*/ 	.word	0x00007e60
        /*0670*/ 	.word	0x00000003
        /*0674*/ 	.word	0x00000000
        /*0678*/ 	.short	0x010a
        /*067a*/ 	.byte	0x3f
	.zero		1


	//   ....[95]....
        /*067c*/ 	.word	0x00007eb0
        /*0680*/ 	.word	0x00000005
        /*0684*/ 	.word	0x00000000
        /*0688*/ 	.short	0x010a
        /*068a*/ 	.byte	0x3f
	.zero		1


	//   ....[96]....
        /*068c*/ 	.word	0x00007f80
        /*0690*/ 	.word	0x00000014
        /*0694*/ 	.word	0x000000e0
        /*0698*/ 	.short	0x010a
        /*069a*/ 	.byte	0x3f
	.zero		1


	//   ....[97]....
        /*069c*/ 	.word	0x00008050
        /*06a0*/ 	.word	0x00000007
        /*06a4*/ 	.word	0x00000000
        /*06a8*/ 	.short	0x010a
        /*06aa*/ 	.byte	0x3f
	.zero		1


	//   ....[98]....
        /*06ac*/ 	.word	0x000080a0
        /*06b0*/ 	.word	0x00000006
        /*06b4*/ 	.word	0x00000000
        /*06b8*/ 	.short	0x010a
        /*06ba*/ 	.byte	0x3f
	.zero		1


	//   ....[99]....
        /*06bc*/ 	.word	0x000080f0
        /*06c0*/ 	.word	0x00000007
        /*06c4*/ 	.word	0x00000000
        /*06c8*/ 	.short	0x010a
        /*06ca*/ 	.byte	0x3f
	.zero		1


	//   ....[100]....
        /*06cc*/ 	.word	0x00008140
        /*06d0*/ 	.word	0x00000006
        /*06d4*/ 	.word	0x00000000
        /*06d8*/ 	.short	0x010a
        /*06da*/ 	.byte	0x3f
	.zero		1


	//   ....[101]....
        /*06dc*/ 	.word	0x00008190
        /*06e0*/ 	.word	0x00000007
        /*06e4*/ 	.word	0x00000000
        /*06e8*/ 	.short	0x010a
        /*06ea*/ 	.byte	0x3f
	.zero		1


	//   ....[102]....
        /*06ec*/ 	.word	0x000081e0
        /*06f0*/ 	.word	0x00000006
        /*06f4*/ 	.word	0x00000000
        /*06f8*/ 	.short	0x010a
        /*06fa*/ 	.byte	0x3f
	.zero		1


	//   ....[103]....
        /*06fc*/ 	.word	0x00008230
        /*0700*/ 	.word	0x00000007
        /*0704*/ 	.word	0x00000000
        /*0708*/ 	.short	0x010a
        /*070a*/ 	.byte	0x3f
	.zero		1


	//   ....[104]....
        /*070c*/ 	.word	0x00008280
        /*0710*/ 	.word	0x00000006
        /*0714*/ 	.word	0x00000000
        /*0718*/ 	.short	0x010a
        /*071a*/ 	.byte	0x3f
	.zero		1


	//   ....[105]....
        /*071c*/ 	.word	0x000082d0
        /*0720*/ 	.word	0x00000007
        /*0724*/ 	.word	0x00000000
        /*0728*/ 	.short	0x010a
        /*072a*/ 	.byte	0x3f
	.zero		1


	//   ....[106]....
        /*072c*/ 	.word	0x00008320
        /*0730*/ 	.word	0x00000006
        /*0734*/ 	.word	0x00000000
        /*0738*/ 	.short	0x010a
        /*073a*/ 	.byte	0x3f
	.zero		1


	//   ....[107]....
        /*073c*/ 	.word	0x00008370
        /*0740*/ 	.word	0x00000007
        /*0744*/ 	.word	0x00000000
        /*0748*/ 	.short	0x010a
        /*074a*/ 	.byte	0x3f
	.zero		1


	//   ....[108]....
        /*074c*/ 	.word	0x000083c0
        /*0750*/ 	.word	0x00000006
        /*0754*/ 	.word	0x00000000
        /*0758*/ 	.short	0x010a
        /*075a*/ 	.byte	0x3f
	.zero		1


	//   ....[109]....
        /*075c*/ 	.word	0x00008410
        /*0760*/ 	.word	0x00000007
        /*0764*/ 	.word	0x00000000
        /*0768*/ 	.short	0x010a
        /*076a*/ 	.byte	0x3f
	.zero		1


	//   ....[110]....
        /*076c*/ 	.word	0x00008460
        /*0770*/ 	.word	0x00000006
        /*0774*/ 	.word	0x00000000
        /*0778*/ 	.short	0x010a
        /*077a*/ 	.byte	0x3f
	.zero		1


	//   ....[111]....
        /*077c*/ 	.word	0x000084b0
        /*0780*/ 	.word	0x00000007
        /*0784*/ 	.word	0x00000000
        /*0788*/ 	.short	0x010a
        /*078a*/ 	.byte	0x3f
	.zero		1


	//   ....[112]....
        /*078c*/ 	.word	0x00008500
        /*0790*/ 	.word	0x00000006
        /*0794*/ 	.word	0x00000000
        /*0798*/ 	.short	0x010a
        /*079a*/ 	.byte	0x3f
	.zero		1


	//   ....[113]....
        /*079c*/ 	.word	0x00008550
        /*07a0*/ 	.word	0x00000007
        /*07a4*/ 	.word	0x00000000
        /*07a8*/ 	.short	0x010a
        /*07aa*/ 	.byte	0x3f
	.zero		1


	//   ....[114]....
        /*07ac*/ 	.word	0x000085a0
        /*07b0*/ 	.word	0x00000006
        /*07b4*/ 	.word	0x00000000
        /*07b8*/ 	.short	0x010a
        /*07ba*/ 	.byte	0x3f
	.zero		1


	//   ....[115]....
        /*07bc*/ 	.word	0x000085f0
        /*07c0*/ 	.word	0x00000007
        /*07c4*/ 	.word	0x00000000
        /*07c8*/ 	.short	0x010a
        /*07ca*/ 	.byte	0x3f
	.zero		1


	//   ....[116]....
        /*07cc*/ 	.word	0x00008640
        /*07d0*/ 	.word	0x00000006
        /*07d4*/ 	.word	0x00000000
        /*07d8*/ 	.short	0x010a
        /*07da*/ 	.byte	0x3f
	.zero		1


	//   ....[117]....
        /*07dc*/ 	.word	0x00008690
        /*07e0*/ 	.word	0x00000007
        /*07e4*/ 	.word	0x00000000
        /*07e8*/ 	.short	0x010a
        /*07ea*/ 	.byte	0x3f
	.zero		1


	//   ....[118]....
        /*07ec*/ 	.word	0x000086e0
        /*07f0*/ 	.word	0x00000006
        /*07f4*/ 	.word	0x00000000
        /*07f8*/ 	.short	0x010a
        /*07fa*/ 	.byte	0x3f
	.zero		1


	//   ....[119]....
        /*07fc*/ 	.word	0x00008730
        /*0800*/ 	.word	0x00000007
        /*0804*/ 	.word	0x00000000
        /*0808*/ 	.short	0x010a
        /*080a*/ 	.byte	0x3f
	.zero		1


	//   ....[120]....
        /*080c*/ 	.word	0x00008780
        /*0810*/ 	.word	0x00000006
        /*0814*/ 	.word	0x00000000
        /*0818*/ 	.short	0x010a
        /*081a*/ 	.byte	0x3f
	.zero		1


	//   ....[121]....
        /*081c*/ 	.word	0x000087d0
        /*0820*/ 	.word	0x00000007
        /*0824*/ 	.word	0x00000000
        /*0828*/ 	.short	0x010a
        /*082a*/ 	.byte	0x3f
	.zero		1


	//   ....[122]....
        /*082c*/ 	.word	0x00008820
        /*0830*/ 	.word	0x00000006
        /*0834*/ 	.word	0x00000000
        /*0838*/ 	.short	0x010a
        /*083a*/ 	.byte	0x3f
	.zero		1


	//   ....[123]....
        /*083c*/ 	.word	0x00008870
        /*0840*/ 	.word	0x00000007
        /*0844*/ 	.word	0x00000000
        /*0848*/ 	.short	0x010a
        /*084a*/ 	.byte	0x3f
	.zero		1


	//----- nvinfo : EIATTR_NUM_MBARRIERS
	.align		4
.L_35:
        /*084c*/ 	.byte	0x03, 0x38
        /*084e*/ 	.short	0x003a


	//----- nvinfo : EIATTR_EXIT_INSTR_OFFSETS
	.align		4
        /*0850*/ 	.byte	0x04, 0x1c
        /*0852*/ 	.short	(.L_37 - .L_36)


	//   ....[0]....
.L_36:
        /*0854*/ 	.word	0x00000d20


	//   ....[1]....
        /*0858*/ 	.word	0x00001540


	//   ....[2]....
        /*085c*/ 	.word	0x00005a60


	//   ....[3]....
        /*0860*/ 	.word	0x00005fc0


	//   ....[4]....
        /*0864*/ 	.word	0x00007e50


	//----- nvinfo : EIATTR_MAX_THREADS
	.align		4
.L_37:
        /*0868*/ 	.byte	0x04, 0x05
        /*086a*/ 	.short	(.L_39 - .L_38)
.L_38:
        /*086c*/ 	.word	0x00000180
        /*0870*/ 	.word	0x00000001
        /*0874*/ 	.word	0x00000001


	//----- nvinfo : EIATTR_CRS_STACK_SIZE
	.align		4
.L_39:
        /*0878*/ 	.byte	0x04, 0x1e
        /*087a*/ 	.short	(.L_41 - .L_40)
.L_40:
        /*087c*/ 	.word	0x00000000


	//----- nvinfo : EIATTR_CBANK_PARAM_SIZE
	.align		4
.L_41:
        /*0880*/ 	.byte	0x03, 0x19
        /*0882*/ 	.short	0x0470


	//----- nvinfo : EIATTR_PARAM_CBANK
	.align		4
        /*0884*/ 	.byte	0x04, 0x0a
        /*0886*/ 	.short	(.L_43 - .L_42)
	.align		4
.L_42:
        /*0888*/ 	.word	index@(.nv.constant0._ZN7cutlass13device_kernelINS_4gemm6kernel13GemmUniversalIN4cute5tupleIJiiiiEEENS1_10collective13CollectiveMmaINS1_34MainloopSm90TmaGmmaWarpSpecializedILi28ENS5_IJNS4_1CILi4EEENSA_ILi2EEENSA_ILi1EEEEEENS1_35KernelTmaWarpSpecializedCooperativeEEENS5_IJNSA_ILi128EEESH_NSA_ILi32EEEEEEaNS5_IJlSD_lEEEaSK_NS4_8TiledMMAINS4_8MMA_AtomIJNS4_4SM904GMMA27MMA_64x128x32_S32S8S8_SS_TNEEEENS4_6LayoutINS5_IJSC_SD_SD_EEENS5_IJSD_NSA_ILi0EEEST_EEEEENS5_IJNS4_10UnderscoreESW_SW_EEEEENS4_23SM90_TMA_LOAD_MULTICASTENS4_14ComposedLayoutINS4_7SwizzleILi1ELi4ELi3EEENS4_18smem_ptr_flag_bitsILi8EEENSR_INS5_IJNSA_ILi8EEESI_EEENS5_IJSI_SD_EEEEEEEvNS4_8identityESZ_S19_vS1A_EENS_8epilogue10collective6detail29Sm90TmaWarpSpecializedAdapterINS1D_15DefaultEpilogueIaSK_SK_NS1C_6thread17LinearCombinationIaLi1EiiLNS1H_9ScaleType4KindE0ELNS_15FloatRoundStyleE2EaEENS1_15EpilogueDefaultEEEEEvvEEEEvNT_6ParamsE)
        /*088c*/ 	.short	0x0210
        /*088e*/ 	.short	0x0470


	//----- nvinfo : EIATTR_SW_WAR
	.align		4
.L_43:
        /*0890*/ 	.byte	0x04, 0x36
        /*0892*/ 	.short	(.L_45 - .L_44)
.L_44:
        /*0894*/ 	.word	0x00000008
.L_45:


//--------------------- .nv.callgraph             --------------------------
	.section	.nv.callgraph,"",@"SHT_CUDA_CALLGRAPH"
	.align	4
	.sectionentsize	8
	.align		4
        /*0000*/ 	.word	0x00000000
	.align		4
        /*0004*/ 	.word	0xffffffff
	.align		4
        /*0008*/ 	.word	index@(_ZN7cutlass13device_kernelINS_4gemm6kernel13GemmUniversalIN4cute5tupleIJiiiiEEENS1_10collective13CollectiveMmaINS1_34MainloopSm90TmaGmmaWarpSpecializedILi28ENS5_IJNS4_1CILi4EEENSA_ILi2EEENSA_ILi1EEEEEENS1_35KernelTmaWarpSpecializedCooperativeEEENS5_IJNSA_ILi128EEESH_NSA_ILi32EEEEEEaNS5_IJlSD_lEEEaSK_NS4_8TiledMMAINS4_8MMA_AtomIJNS4_4SM904GMMA27MMA_64x128x32_S32S8S8_SS_TNEEEENS4_6LayoutINS5_IJSC_SD_SD_EEENS5_IJSD_NSA_ILi0EEEST_EEEEENS5_IJNS4_10UnderscoreESW_SW_EEEEENS4_23SM90_TMA_LOAD_MULTICASTENS4_14ComposedLayoutINS4_7SwizzleILi1ELi4ELi3EEENS4_18smem_ptr_flag_bitsILi8EEENSR_INS5_IJNSA_ILi8EEESI_EEENS5_IJSI_SD_EEEEEEEvNS4_8identityESZ_S19_vS1A_EENS_8epilogue10collective6detail29Sm90TmaWarpSpecializedAdapterINS1D_15DefaultEpilogueIaSK_SK_NS1C_6thread17LinearCombinationIaLi1EiiLNS1H_9ScaleType4KindE0ELNS_15FloatRoundStyleE2EaEENS1_15EpilogueDefaultEEEEEvvEEEEvNT_6ParamsE)
	.align		4
        /*000c*/ 	.word	index@(__assertfail)
	.align		4
        /*0010*/ 	.word	0x00000000
	.align		4
        /*0014*/ 	.word	0xfffffffe
	.align		4
        /*0018*/ 	.word	0x00000000
	.align		4
        /*001c*/ 	.word	0xfffffffd
	.align		4
        /*0020*/ 	.word	0x00000000
	.align		4
        /*0024*/ 	.word	0xfffffffc


//--------------------- .nv.constant4             --------------------------
	.section	.nv.constant4,"a",@progbits
	.align	8
	.align		8
.nv.constant4:
        /*0000*/ 	.dword	__assertfail
	.align		8
        /*0008*/ 	.dword	__unnamed_1
	.align		8
        /*0010*/ 	.dword	_ZN40_INTERNAL_0e96dbeb_4_k_cu_7ab370fc_237054cuda3std3__45__cpo5beginE
	.align		8
        /*0018*/ 	.dword	_ZN40_INTERNAL_0e96dbeb_4_k_cu_7ab370fc_237054cuda3std3__45__cpo3endE
	.align		8
        /*0020*/ 	.dword	_ZN40_INTERNAL_0e96dbeb_4_k_cu_7ab370fc_237054cuda3std3__45__cpo6cbeginE
	.align		8
        /*0028*/ 	.dword	_ZN40_INTERNAL_0e96dbeb_4_k_cu_7ab370fc_237054cuda3std3__45__cpo4cendE
	.align		8
        /*0030*/ 	.dword	_ZN40_INTERNAL_0e96dbeb_4_k_cu_7ab370fc_237054cuda3std3__442_GLOBAL__N__0e96dbeb_4_k_cu_7ab370fc_237056ignoreE
	.align		8
        /*0038*/ 	.dword	_ZN40_INTERNAL_0e96dbeb_4_k_cu_7ab370fc_237054cuda3std3__419piecewise_constructE
	.align		8
        /*0040*/ 	.dword	_ZN40_INTERNAL_0e96dbeb_4_k_cu_7ab370fc_237054cuda3std3__48in_placeE
	.align		8
        /*0048*/ 	.dword	_ZN40_INTERNAL_0e96dbeb_4_k_cu_7ab370fc_237054cuda3std6ranges3__45__cpo4swapE
	.align		8
        /*0050*/ 	.dword	_ZN40_INTERNAL_0e96dbeb_4_k_cu_7ab370fc_237054cuda3std6ranges3__45__cpo9iter_moveE
	.align		8
        /*0058*/ 	.dword	_ZN40_INTERNAL_0e96dbeb_4_k_cu_7ab370fc_237054cute7productE
	.align		8
        /*0060*/ 	.dword	_ZN40_INTERNAL_0e96dbeb_4_k_cu_7ab370fc_237054cute1_E
	.align		8
        /*0068*/ 	.dword	$str$22
	.align		8
        /*0070*/ 	.dword	$str$23


//--------------------- .text._ZN7cutlass13device_kernelINS_4gemm6kernel13GemmUniversalIN4cute5tupleIJiiiiEEENS1_10collective13CollectiveMmaINS1_34MainloopSm90TmaGmmaWarpSpecializedILi28ENS5_IJNS4_1CILi4EEENSA_ILi2EEENSA_ILi1EEEEEENS1_35KernelTmaWarpSpecializedCooperativeEEENS5_IJNSA_ILi128EEESH_NSA_ILi32EEEEEEaNS5_IJlSD_lEEEaSK_NS4_8TiledMMAINS4_8MMA_AtomIJNS4_4SM904GMMA27MMA_64x128x32_S32S8S8_SS_TNEEEENS4_6LayoutINS5_IJSC_SD_SD_EEENS5_IJSD_NSA_ILi0EEEST_EEEEENS5_IJNS4_10UnderscoreESW_SW_EEEEENS4_23SM90_TMA_LOAD_MULTICASTENS4_14ComposedLayoutINS4_7SwizzleILi1ELi4ELi3EEENS4_18smem_ptr_flag_bitsILi8EEENSR_INS5_IJNSA_ILi8EEESI_EEENS5_IJSI_SD_EEEEEEEvNS4_8identityESZ_S19_vS1A_EENS_8epilogue10collective6detail29Sm90TmaWarpSpecializedAdapterINS1D_15DefaultEpilogueIaSK_SK_NS1C_6thread17LinearCombinationIaLi1EiiLNS1H_9ScaleType4KindE0ELNS_15FloatRoundStyleE2EaEENS1_15EpilogueDefaultEEEEEvvEEEEvNT_6ParamsE --------------------------
	.section	.text._ZN7cutlass13device_kernelINS_4gemm6kernel13GemmUniversalIN4cute5tupleIJiiiiEEENS1_10collective13CollectiveMmaINS1_34MainloopSm90TmaGmmaWarpSpecializedILi28ENS5_IJNS4_1CILi4EEENSA_ILi2EEENSA_ILi1EEEEEENS1_35KernelTmaWarpSpecializedCooperativeEEENS5_IJNSA_ILi128EEESH_NSA_ILi32EEEEEEaNS5_IJlSD_lEEEaSK_NS4_8TiledMMAINS4_8MMA_AtomIJNS4_4SM904GMMA27MMA_64x128x32_S32S8S8_SS_TNEEEENS4_6LayoutINS5_IJSC_SD_SD_EEENS5_IJSD_NSA_ILi0EEEST_EEEEENS5_IJNS4_10UnderscoreESW_SW_EEEEENS4_23SM90_TMA_LOAD_MULTICASTENS4_14ComposedLayoutINS4_7SwizzleILi1ELi4ELi3EEENS4_18smem_ptr_flag_bitsILi8EEENSR_INS5_IJNSA_ILi8EEESI_EEENS5_IJSI_SD_EEEEEEEvNS4_8identityESZ_S19_vS1A_EENS_8epilogue10collective6detail29Sm90TmaWarpSpecializedAdapterINS1D_15DefaultEpilogueIaSK_SK_NS1C_6thread17LinearCombinationIaLi1EiiLNS1H_9ScaleType4KindE0ELNS_15FloatRoundStyleE2EaEENS1_15EpilogueDefaultEEEEEvvEEEEvNT_6ParamsE,"ax",@progbits
	.align	128
.text._ZN7cutlass13device_kernelINS_4gemm6kernel13GemmUniversalIN4cute5tupleIJiiiiEEENS1_10collective13CollectiveMmaINS1_34MainloopSm90TmaGmmaWarpSpecializedILi28ENS5_IJNS4_1CILi4EEENSA_ILi2EEENSA_ILi1EEEEEENS1_35KernelTmaWarpSpecializedCooperativeEEENS5_IJNSA_ILi128EEESH_NSA_ILi32EEEEEEaNS5_IJlSD_lEEEaSK_NS4_8TiledMMAINS4_8MMA_AtomIJNS4_4SM904GMMA27MMA_64x128x32_S32S8S8_SS_TNEEEENS4_6LayoutINS5_IJSC_SD_SD_EEENS5_IJSD_NSA_ILi0EEEST_EEEEENS5_IJNS4_10UnderscoreESW_SW_EEEEENS4_23SM90_TMA_LOAD_MULTICASTENS4_14ComposedLayoutINS4_7SwizzleILi1ELi4ELi3EEENS4_18smem_ptr_flag_bitsILi8EEENSR_INS5_IJNSA_ILi8EEESI_EEENS5_IJSI_SD_EEEEEEEvNS4_8identityESZ_S19_vS1A_EENS_8epilogue10collective6detail29Sm90TmaWarpSpecializedAdapterINS1D_15DefaultEpilogueIaSK_SK_NS1C_6thread17LinearCombinationIaLi1EiiLNS1H_9ScaleType4KindE0ELNS_15FloatRoundStyleE2EaEENS1_15EpilogueDefaultEEEEEvvEEEEvNT_6ParamsE:
        .type           _ZN7cutlass13device_kernelINS_4gemm6kernel13GemmUniversalIN4cute5tupleIJiiiiEEENS1_10collective13CollectiveMmaINS1_34MainloopSm90TmaGmmaWarpSpecializedILi28ENS5_IJNS4_1CILi4EEENSA_ILi2EEENSA_ILi1EEEEEENS1_35KernelTmaWarpSpecializedCooperativeEEENS5_IJNSA_ILi128EEESH_NSA_ILi32EEEEEEaNS5_IJlSD_lEEEaSK_NS4_8TiledMMAINS4_8MMA_AtomIJNS4_4SM904GMMA27MMA_64x128x32_S32S8S8_SS_TNEEEENS4_6LayoutINS5_IJSC_SD_SD_EEENS5_IJSD_NSA_ILi0EEEST_EEEEENS5_IJNS4_10UnderscoreESW_SW_EEEEENS4_23SM90_TMA_LOAD_MULTICASTENS4_14ComposedLayoutINS4_7SwizzleILi1ELi4ELi3EEENS4_18smem_ptr_flag_bitsILi8EEENSR_INS5_IJNSA_ILi8EEESI_EEENS5_IJSI_SD_EEEEEEEvNS4_8identityESZ_S19_vS1A_EENS_8epilogue10collective6detail29Sm90TmaWarpSpecializedAdapterINS1D_15DefaultEpilogueIaSK_SK_NS1C_6thread17LinearCombinationIaLi1EiiLNS1H_9ScaleType4KindE0ELNS_15FloatRoundStyleE2EaEENS1_15EpilogueDefaultEEEEEvvEEEEvNT_6ParamsE,@function
        .size           _ZN7cutlass13device_kernelINS_4gemm6kernel13GemmUniversalIN4cute5tupleIJiiiiEEENS1_10collective13CollectiveMmaINS1_34MainloopSm90TmaGmmaWarpSpecializedILi28ENS5_IJNS4_1CILi4EEENSA_ILi2EEENSA_ILi1EEEEEENS1_35KernelTmaWarpSpecializedCooperativeEEENS5_IJNSA_ILi128EEESH_NSA_ILi32EEEEEEaNS5_IJlSD_lEEEaSK_NS4_8TiledMMAINS4_8MMA_AtomIJNS4_4SM904GMMA27MMA_64x128x32_S32S8S8_SS_TNEEEENS4_6LayoutINS5_IJSC_SD_SD_EEENS5_IJSD_NSA_ILi0EEEST_EEEEENS5_IJNS4_10UnderscoreESW_SW_EEEEENS4_23SM90_TMA_LOAD_MULTICASTENS4_14ComposedLayoutINS4_7SwizzleILi1ELi4ELi3EEENS4_18smem_ptr_flag_bitsILi8EEENSR_INS5_IJNSA_ILi8EEESI_EEENS5_IJSI_SD_EEEEEEEvNS4_8identityESZ_S19_vS1A_EENS_8epilogue10collective6detail29Sm90TmaWarpSpecializedAdapterINS1D_15DefaultEpilogueIaSK_SK_NS1C_6thread17LinearCombinationIaLi1EiiLNS1H_9ScaleType4KindE0ELNS_15FloatRoundStyleE2EaEENS1_15EpilogueDefaultEEEEEvvEEEEvNT_6ParamsE,(.L_x_250 - _ZN7cutlass13device_kernelINS_4gemm6kernel13GemmUniversalIN4cute5tupleIJiiiiEEENS1_10collective13CollectiveMmaINS1_34MainloopSm90TmaGmmaWarpSpecializedILi28ENS5_IJNS4_1CILi4EEENSA_ILi2EEENSA_ILi1EEEEEENS1_35KernelTmaWarpSpecializedCooperativeEEENS5_IJNSA_ILi128EEESH_NSA_ILi32EEEEEEaNS5_IJlSD_lEEEaSK_NS4_8TiledMMAINS4_8MMA_AtomIJNS4_4SM904GMMA27MMA_64x128x32_S32S8S8_SS_TNEEEENS4_6LayoutINS5_IJSC_SD_SD_EEENS5_IJSD_NSA_ILi0EEEST_EEEEENS5_IJNS4_10UnderscoreESW_SW_EEEEENS4_23SM90_TMA_LOAD_MULTICASTENS4_14ComposedLayoutINS4_7SwizzleILi1ELi4ELi3EEENS4_18smem_ptr_flag_bitsILi8EEENSR_INS5_IJNSA_ILi8EEESI_EEENS5_IJSI_SD_EEEEEEEvNS4_8identityESZ_S19_vS1A_EENS_8epilogue10collective6detail29Sm90TmaWarpSpecializedAdapterINS1D_15DefaultEpilogueIaSK_SK_NS1C_6thread17LinearCombinationIaLi1EiiLNS1H_9ScaleType4KindE0ELNS_15FloatRoundStyleE2EaEENS1_15EpilogueDefaultEEEEEvvEEEEvNT_6ParamsE)
        .other          _ZN7cutlass13device_kernelINS_4gemm6kernel13GemmUniversalIN4cute5tupleIJiiiiEEENS1_10collective13CollectiveMmaINS1_34MainloopSm90TmaGmmaWarpSpecializedILi28ENS5_IJNS4_1CILi4EEENSA_ILi2EEENSA_ILi1EEEEEENS1_35KernelTmaWarpSpecializedCooperativeEEENS5_IJNSA_ILi128EEESH_NSA_ILi32EEEEEEaNS5_IJlSD_lEEEaSK_NS4_8TiledMMAINS4_8MMA_AtomIJNS4_4SM904GMMA27MMA_64x128x32_S32S8S8_SS_TNEEEENS4_6LayoutINS5_IJSC_SD_SD_EEENS5_IJSD_NSA_ILi0EEEST_EEEEENS5_IJNS4_10UnderscoreESW_SW_EEEEENS4_23SM90_TMA_LOAD_MULTICASTENS4_14ComposedLayoutINS4_7SwizzleILi1ELi4ELi3EEENS4_18smem_ptr_flag_bitsILi8EEENSR_INS5_IJNSA_ILi8EEESI_EEENS5_IJSI_SD_EEEEEEEvNS4_8identityESZ_S19_vS1A_EENS_8epilogue10collective6detail29Sm90TmaWarpSpecializedAdapterINS1D_15DefaultEpilogueIaSK_SK_NS1C_6thread17LinearCombinationIaLi1EiiLNS1H_9ScaleType4KindE0ELNS_15FloatRoundStyleE2EaEENS1_15EpilogueDefaultEEEEEvvEEEEvNT_6ParamsE,@"STO_CUDA_ENTRY STV_DEFAULT"
_ZN7cutlass13device_kernelINS_4gemm6kernel13GemmUniversalIN4cute5tupleIJiiiiEEENS1_10collective13CollectiveMmaINS1_34MainloopSm90TmaGmmaWarpSpecializedILi28ENS5_IJNS4_1CILi4EEENSA_ILi2EEENSA_ILi1EEEEEENS1_35KernelTmaWarpSpecializedCooperativeEEENS5_IJNSA_ILi128EEESH_NSA_ILi32EEEEEEaNS5_IJlSD_lEEEaSK_NS4_8TiledMMAINS4_8MMA_AtomIJNS4_4SM904GMMA27MMA_64x128x32_S32S8S8_SS_TNEEEENS4_6LayoutINS5_IJSC_SD_SD_EEENS5_IJSD_NSA_ILi0EEEST_EEEEENS5_IJNS4_10UnderscoreESW_SW_EEEEENS4_23SM90_TMA_LOAD_MULTICASTENS4_14ComposedLayoutINS4_7SwizzleILi1ELi4ELi3EEENS4_18smem_ptr_flag_bitsILi8EEENSR_INS5_IJNSA_ILi8EEESI_EEENS5_IJSI_SD_EEEEEEEvNS4_8identityESZ_S19_vS1A_EENS_8epilogue10collective6detail29Sm90TmaWarpSpecializedAdapterINS1D_15DefaultEpilogueIaSK_SK_NS1C_6thread17LinearCombinationIaLi1EiiLNS1H_9ScaleType4KindE0ELNS_15FloatRoundStyleE2EaEENS1_15EpilogueDefaultEEEEEvvEEEEvNT_6ParamsE:
[----:B------:R-:W0:Y:S01]  /*0000*/  LDC R1, c[0x0][0x28] ;  /* 0x00000a00ff017b82 */ /* 0x000e220000000800 */
[----:B------:R-:W1:Y:S01]  /*0010*/  S2R R94, SR_TID.X ;  /* 0x00000000005e7919 */ /* 0x000e620000002100 */
[----:B------:R-:W-:Y:S01]  /*0020*/  ELECT P0, URZ, PT ;  /* 0x00000000003f782f */ /* 0x000fe20003800000 */
[----:B------:R-:W-:Y:S01]  /*0030*/  BSSY B0, `(.L_x_0) ;  /* 0x000000f000007945 */ /* 0x000fe20003800000 */
[--C-:B-1----:R-:W-:Y:S02]  /*0040*/  SHF.R.U32.HI R0, RZ, 0x5, R94.reuse ;  /* 0x00000005ff007819 */ /* 0x102fe4000001165e */
[----:B------:R-:W-:-:S03]  /*0050*/  SHF.R.U32.HI R6, RZ, 0x7, R94 ;  /* 0x00000007ff067819 */ /* 0x000fc6000001165e */
[----:B------:R-:W1:Y:S04]  /*0060*/  SHFL.IDX PT, R2, R0, RZ, 0x1f ;  /* 0x00001fff00027589 */ /* 0x000e6800000e0000 */
[----:B------:R2:W3:Y:S01]  /*0070*/  SHFL.IDX PT, R5, R6, RZ, 0x1f ;  /* 0x00001fff06057589 */ /* 0x0004e200000e0000 */
[----:B-1----:R-:W-:-:S13]  /*0080*/  ISETP.NE.OR P0, PT, R2, RZ, !P0 ;  /* 0x000000ff0200720c */ /* 0x002fda0004705670 */
[----:B0-23--:R-:W-:Y:S05]  /*0090*/  @P0 BRA `(.L_x_1) ;  /* 0x0000000000200947 */ /* 0x00dfea0003800000 */
[----:B------:R-:W-:Y:S02]  /*00a0*/  ULDC.64 UR4, c[0x0][0x198] ;  /* 0x0000660000047ab9 */ /* 0x000fe40000000a00 */
[----:B------:R-:W-:Y:S02]  /*00b0*/  UIADD3 UR6, UP0, UR4, 0xf0, URZ ;  /* 0x000000f004067890 */ /* 0x000fe4000ff1e03f */
[----:B------:R-:W-:Y:S02]  /*00c0*/  UIADD3 UR4, UP1, UR4, 0x1f0, URZ ;  /* 0x000001f004047890 */ /* 0x000fe4000ff3e03f */
[----:B------:R-:W-:Y:S02]  /*00d0*/  UIADD3.X UR7, URZ, UR5, URZ, UP0, !UPT ;  /* 0x000000053f077290 */ /* 0x000fe400087fe43f */
[----:B------:R-:W-:-:S07]  /*00e0*/  UIADD3.X UR5, URZ, UR5, URZ, UP1, !UPT ;  /* 0x000000053f057290 */ /* 0x000fce0008ffe43f */
[----:B------:R0:W-:Y:S02]  /*00f0*/  UTMACCTL.PF [UR6] ;  /* 0x00000000060079b9 */ /* 0x0001e40008040000 */
[----:B------:R0:W-:Y:S02]  /*0100*/  UTMACCTL.PF [UR4] ;  /* 0x00000000040079b9 */ /* 0x0001e40008040000 */
[----:B0-----:R-:W-:Y:S01]  /*0110*/  NOP ;  /* 0x0000000000007918 */ /* 0x001fe20000000000 */
.L_x_1:
[----:B------:R-:W-:Y:S05]  /*0120*/  BSYNC B0 ;  /* 0x0000000000007941 */ /* 0x000fea0003800000 */
.L_x_0:
[----:B------:R-:W0:Y:S01]  /*0130*/  SHFL.IDX PT, R3, R0, RZ, 0x1f ;  /* 0x00001fff00037589 */ /* 0x000e2200000e0000 */
[----:B------:R-:W-:-:S04]  /*0140*/  SHF.R.S32.HI R7, RZ, 0x1f, R94 ;  /* 0x0000001fff077819 */ /* 0x000fc8000001145e */
[----:B------:R-:W-:Y:S02]  /*0150*/  LEA.HI R7, R7, R94, RZ, 0x7 ;  /* 0x0000005e07077211 */ /* 0x000fe400078f38ff */
[----:B0-----:R-:W-:-:S13]  /*0160*/  ISETP.NE.AND P0, PT, R3, RZ, PT ;  /* 0x000000ff0300720c */ /* 0x001fda0003f05270 */
[----:B------:R-:W-:Y:S05]  /*0170*/  @P0 BRA `(.L_x_2) ;  /* 0x0000000400240947 */ /* 0x000fea0003800000 */
[----:B------:R-:W-:Y:S01]  /*0180*/  ELECT P0, URZ, PT ;  /* 0x00000000003f782f */ /* 0x000fe20003800000 */
[----:B------:R-:W-:-:S12]  /*0190*/  BSSY B0, `(.L_x_2) ;  /* 0x0000047000007945 */ /* 0x000fd80003800000 */
[----:B------:R-:W-:Y:S05]  /*01a0*/  @!P0 BRA `(.L_x_3) ;  /* 0x0000000400148947 */ /* 0x000fea0003800000 */
[----:B------:R-:W0:Y:S01]  /*01b0*/  S2UR UR8, SR_CgaCtaId ;  /* 0x00000000000879c3 */ /* 0x000e220000008800 */
[----:B------:R-:W-:Y:S01]  /*01c0*/  UMOV UR4, 0x400 ;  /* 0x0000040000047882 */ /* 0x000fe20000000000 */
[----:B------:R-:W-:Y:S01]  /*01d0*/  UMOV UR5, 0x1 ;  /* 0x0000000100057882 */ /* 0x000fe20000000000 */
[----:B------:R-:W-:Y:S02]  /*01e0*/  UMOV UR6, 0xa ;  /* 0x0000000a00067882 */ /* 0x000fe40000000000 */
[----:B------:R-:W-:-:S04]  /*01f0*/  UIADD3 UR6, -UR6, 0x100000, URZ ;  /* 0x0010000006067890 */ /* 0x000fc8000fffe13f */
[----:B------:R-:W-:Y:S02]  /*0200*/  USHF.L.U32 UR7, UR6, 0xb, URZ ;  /* 0x0000000b06077899 */ /* 0x000fe4000800063f */
[----:B------:R-:W-:Y:S02]  /*0210*/  USHF.L.U32 UR6, UR6, 0x1, URZ ;  /* 0x0000000106067899 */ /* 0x000fe4000800063f */
[----:B0-----:R-:W-:Y:S02]  /*0220*/  ULEA UR8, UR8, UR4, 0x18 ;  /* 0x0000000408087291 */ /* 0x001fe4000f8ec03f */
[----:B------:R-:W-:-:S04]  /*0230*/  UIADD3 UR4, -UR5, 0x100000, URZ ;  /* 0x0010000005047890 */ /* 0x000fc8000fffe13f */
[----:B------:R-:W-:Y:S02]  /*0240*/  USHF.L.U32 UR5, UR4, 0xb, URZ ;  /* 0x0000000b04057899 */ /* 0x000fe4000800063f */
[----:B------:R-:W-:Y:S01]  /*0250*/  USHF.L.U32 UR4, UR4, 0x1, URZ ;  /* 0x0000000104047899 */ /* 0x000fe2000800063f */
[----:B------:R-:W0:Y:S11]  /*0260*/  FENCE.VIEW.ASYNC.S ;  /* 0x00000000000073c6 */ /* 0x000e360000000000 */
[----:B0-----:R0:W1:Y:S01]  /*0270*/  SYNCS.EXCH.64 URZ, [UR8], UR4 ;  /* 0x00000004083f75b2 */ /* 0x0010620008000100 */
[----:B------:R0:W2:Y:S01]  /*0280*/  SYNCS.EXCH.64 URZ, [UR8+0xe0], UR6 ;  /* 0x0000e006083f75b2 */ /* 0x0000a20008000100 */
[----:B------:R0:W3:Y:S01]  /*0290*/  SYNCS.EXCH.64 URZ, [UR8+0x8], UR4 ;  /* 0x00000804083f75b2 */ /* 0x0000e20008000100 */
[----:B------:R0:W4:Y:S01]  /*02a0*/  SYNCS.EXCH.64 URZ, [UR8+0xe8], UR6 ;  /* 0x0000e806083f75b2 */ /* 0x0001220008000100 */
[----:B------:R0:W0:Y:S01]  /*02b0*/  SYNCS.EXCH.64 URZ, [UR8+0x10], UR4 ;  /* 0x00001004083f75b2 */ /* 0x0000220008000100 */
        /* <DEDUP_REMOVED lines=51> */
[----:B-1234-:R-:W-:Y:S01]  /*05f0*/  NOP ;  /* 0x0000000000007918 */ /* 0x01efe20000000000 */
.L_x_3:
[----:B0-----:R-:W-:Y:S05]  /*0600*/  BSYNC B0 ;  /* 0x0000000000007941 */ /* 0x001fea0003800000 */
.L_x_2:
[----:B------:R-:W0:Y:S01]  /*0610*/  S2UR UR8, SR_CTAID.X ;  /* 0x00000000000879c3 */ /* 0x000e220000002500 */
[----:B------:R-:W-:Y:S01]  /*0620*/  LOP3.LUT R7, R7, 0xffffff80, RZ, 0xc0, !PT ;  /* 0xffffff8007077812 */ /* 0x000fe200078ec0ff */
[----:B------:R-:W1:Y:S01]  /*0630*/  SHFL.IDX PT, R0, R0, RZ, 0x1f ;  /* 0x00001fff00007589 */ /* 0x000e6200000e0000 */
[----:B------:R-:W-:Y:S01]  /*0640*/  SHF.R.S32.HI R12, RZ, 0x1f, R3 ;  /* 0x0000001fff0c7819 */ /* 0x000fe20000011403 */
[----:B------:R-:W-:Y:S01]  /*0650*/  ULDC UR4, c[0x0][0x150] ;  /* 0x0000540000047ab9 */ /* 0x000fe20000000800 */
[----:B------:R-:W-:Y:S01]  /*0660*/  ELECT P0, URZ, PT ;  /* 0x00000000003f782f */ /* 0x000fe20003800000 */
[----:B------:R-:W-:Y:S01]  /*0670*/  IMAD.IADD R8, R94, 0x1, -R7 ;  /* 0x000000015e087824 */ /* 0x000fe200078e0a07 */
[----:B------:R-:W2:Y:S01]  /*0680*/  S2R R4, SR_CTAID.Y ;  /* 0x0000000000047919 */ /* 0x000ea20000002600 */
[----:B------:R-:W-:Y:S01]  /*0690*/  LEA.HI R12, R12, R3, RZ, 0x2 ;  /* 0x000000030c0c7211 */ /* 0x000fe200078f10ff */
[----:B------:R-:W3:Y:S01]  /*06a0*/  LDC R11, c[0x0][0x144] ;  /* 0x00005100ff0b7b82 */ /* 0x000ee20000000800 */
[----:B------:R-:W-:Y:S01]  /*06b0*/  NOP ;  /* 0x0000000000007918 */ /* 0x000fe20000000000 */
[----:B------:R-:W-:Y:S01]  /*06c0*/  SHF.R.S32.HI R7, RZ, 0x1f, R8 ;  /* 0x0000001fff077819 */ /* 0x000fe20000011408 */
[----:B------:R-:W-:Y:S01]  /*06d0*/  NOP ;  /* 0x0000000000007918 */ /* 0x000fe20000000000 */
[----:B------:R-:W-:Y:S01]  /*06e0*/  LOP3.LUT R12, R12, 0x3ffffffc, RZ, 0xc0, !PT ;  /* 0x3ffffffc0c0c7812 */ /* 0x000fe200078ec0ff */
[----:B------:R-:W-:Y:S01]  /*06f0*/  IMAD.MOV.U32 R22, RZ, RZ, 0x1 ;  /* 0x00000001ff167424 */ /* 0x000fe200078e00ff */
[----:B------:R-:W-:-:S02]  /*0700*/  LEA.HI R7, R7, R8, RZ, 0x3 ;  /* 0x0000000807077211 */ /* 0x000fc400078f18ff */
[----:B------:R-:W-:Y:S01]  /*0710*/  ISETP.NE.AND P3, PT, R5, RZ, PT ;  /* 0x000000ff0500720c */ /* 0x000fe20003f65270 */
[----:B------:R-:W-:Y:S01]  /*0720*/  IMAD.IADD R3, R3, 0x1, -R12 ;  /* 0x0000000103037824 */ /* 0x000fe200078e0a0c */
[--C-:B------:R-:W-:Y:S01]  /*0730*/  SHF.R.S32.HI R9, RZ, 0x3, R7.reuse ;  /* 0x00000003ff097819 */ /* 0x100fe20000011407 */
[----:B------:R-:W4:Y:S01]  /*0740*/  LDC R12, c[0x0][0x140] ;  /* 0x00005000ff0c7b82 */ /* 0x000f220000000800 */
[----:B------:R-:W-:Y:S02]  /*0750*/  SHF.R.S32.HI R10, RZ, 0x1f, R7 ;  /* 0x0000001fff0a7819 */ /* 0x000fe40000011407 */
[----:B0-----:R-:W-:Y:S02]  /*0760*/  I2FP.F32.U32 R7, UR8 ;  /* 0x0000000800077c45 */ /* 0x001fe40008201000 */
[----:B------:R-:W-:Y:S02]  /*0770*/  LEA.HI R10, R10, R9, RZ, 0x2 ;  /* 0x000000090a0a7211 */ /* 0x000fe400078f10ff */
[----:B-1----:R-:W-:Y:S01]  /*0780*/  ISETP.NE.OR P0, PT, R0, RZ, !P0 ;  /* 0x000000ff0000720c */ /* 0x002fe20004705670 */
[----:B------:R-:W-:Y:S01]  /*0790*/  FMUL R7, R7, UR4 ;  /* 0x0000000407077c20 */ /* 0x000fe20008400000 */
[----:B------:R-:W-:Y:S01]  /*07a0*/  LOP3.LUT R10, R10, 0xfffffffc, RZ, 0xc0, !PT ;  /* 0xfffffffc0a0a7812 */ /* 0x000fe200078ec0ff */
[----:B------:R-:W-:-:S04]  /*07b0*/  ULDC UR4, c[0x0][0x154] ;  /* 0x0000550000047ab9 */ /* 0x000fc80000000800 */
[----:B------:R-:W0:Y:S01]  /*07c0*/  F2I.U32.TRUNC.NTZ R7, R7 ;  /* 0x0000000700077305 */ /* 0x000e22000020f000 */
[----:B------:R-:W-:-:S04]  /*07d0*/  IMAD.IADD R10, R9, 0x1, -R10 ;  /* 0x00000001090a7824 */ /* 0x000fc800078e0a0a */
[----:B------:R-:W-:Y:S01]  /*07e0*/  IMAD R10, R3, 0x4, R10 ;  /* 0x00000004030a7824 */ /* 0x000fe200078e020a */
[----:B------:R-:W-:Y:S01]  /*07f0*/  VOTEU.ALL UP0, P0 ;  /* 0x00000000003f7886 */ /* 0x000fe20000000000 */
[----:B------:R-:W-:Y:S02]  /*0800*/  VOTEU.ALL UP1, P0 ;  /* 0x00000000003f7886 */ /* 0x000fe40000020000 */
[----:B------:R-:W-:Y:S01]  /*0810*/  IMAD.SHL.U32 R19, R10, 0x4, RZ ;  /* 0x000000040a137824 */ /* 0x000fe200078e00ff */
[----:B------:R-:W-:Y:S01]  /*0820*/  SHF.R.S32.HI R3, RZ, 0x1f, R10 ;  /* 0x0000001fff037819 */ /* 0x000fe2000001140a */
[----:B------:R-:W1:Y:S01]  /*0830*/  @!UP0 S2UR UR7, SR_CgaCtaId ;  /* 0x00000000000789c3 */ /* 0x000e620000008800 */
[----:B------:R-:W-:Y:S01]  /*0840*/  @!UP0 UMOV UR6, 0x400 ;  /* 0x0000040000068882 */ /* 0x000fe20000000000 */
[----:B----4-:R-:W-:Y:S01]  /*0850*/  ISETP.EQ.U32.AND P2, PT, R12, 0x1, PT ;  /* 0x000000010c00780c */ /* 0x010fe20003f42070 */
[----:B------:R-:W-:Y:S01]  /*0860*/  VIADD R12, R5, 0xffffffff ;  /* 0xffffffff050c7836 */ /* 0x000fe20000000000 */
[----:B------:R-:W-:Y:S01]  /*0870*/  LEA.HI R0, R3, R10, RZ, 0x2 ;  /* 0x0000000a03007211 */ /* 0x000fe200078f10ff */
[----:B0-----:R-:W-:Y:S01]  /*0880*/  IMAD.MOV R14, RZ, RZ, -R7 ;  /* 0x000000ffff0e7224 */ /* 0x001fe200078e0a07 */
[----:B------:R-:W-:-:S02]  /*0890*/  LOP3.LUT R19, R10, 0xc, R19, 0x78, !PT ;  /* 0x0000000c0a137812 */ /* 0x000fc400078e7813 */
[----:B------:R-:W-:Y:S01]  /*08a0*/  LOP3.LUT R9, R0, 0xfffffffc, RZ, 0xc0, !PT ;  /* 0xfffffffc00097812 */ /* 0x000fe200078ec0ff */
[----:B---3--:R-:W-:Y:S01]  /*08b0*/  IMAD R3, R11, R14, UR8 ;  /* 0x000000080b037e24 */ /* 0x008fe2000f8e020e */
[----:B--2---:R-:W-:Y:S01]  /*08c0*/  I2FP.F32.U32 R11, R4 ;  /* 0x00000004000b7245 */ /* 0x004fe20000201000 */
[----:B------:R-:W0:Y:S01]  /*08d0*/  LDC R7, c[0x0][0x148] ;  /* 0x00005200ff077b82 */ /* 0x000e220000000800 */
[----:B------:R-:W-:Y:S01]  /*08e0*/  ISETP.GE.U32.AND P6, PT, R12, 0x2, PT ;  /* 0x000000020c00780c */ /* 0x000fe20003fc6070 */
[----:B------:R-:W-:Y:S01]  /*08f0*/  IMAD.IADD R0, R10, 0x1, -R9 ;  /* 0x000000010a007824 */ /* 0x000fe200078e0a09 */
[----:B------:R-:W-:Y:S01]  /*0900*/  SHF.R.S32.HI R9, RZ, 0x1f, R2 ;  /* 0x0000001fff097819 */ /* 0x000fe20000011402 */
[----:B------:R-:W-:Y:S01]  /*0910*/  FMUL R11, R11, UR4 ;  /* 0x000000040b0b7c20 */ /* 0x000fe20008400000 */
[----:B------:R-:W-:Y:S02]  /*0920*/  UMOV UR4, 0x20 ;  /* 0x0000002000047882 */ /* 0x000fe40000000000 */
[----:B------:R-:W-:Y:S01]  /*0930*/  ISETP.NE.AND P4, PT, R0, R3, PT ;  /* 0x000000030000720c */ /* 0x000fe20003f85270 */
[----:B------:R-:W-:-:S04]  /*0940*/  @!UP0 UIADD3 UR4, -UR4, 0x100000, URZ ;  /* 0x0010000004048890 */ /* 0x000fc8000fffe13f */
[----:B------:R-:W-:Y:S02]  /*0950*/  @!UP0 USHF.L.U32 UR5, UR4, 0xb, URZ ;  /* 0x0000000b04058899 */ /* 0x000fe4000800063f */
[----:B------:R-:W-:Y:S01]  /*0960*/  @!UP0 USHF.L.U32 UR4, UR4, 0x1, URZ ;  /* 0x0000000104048899 */ /* 0x000fe2000800063f */
[----:B------:R-:W-:Y:S01]  /*0970*/  LEA.HI R9, R9, R2, RZ, 0x2 ;  /* 0x0000000209097211 */ /* 0x000fe200078f10ff */
[----:B------:R-:W2:Y:S03]  /*0980*/  F2I.U32.TRUNC.NTZ R11, R11 ;  /* 0x0000000b000b7305 */ /* 0x000ea6000020f000 */
[----:B------:R-:W-:Y:S01]  /*0990*/  LOP3.LUT R9, R9, 0xfffffffc, RZ, 0xc0, !PT ;  /* 0xfffffffc09097812 */ /* 0x000fe200078ec0ff */
[----:B-1----:R-:W-:Y:S01]  /*09a0*/  @!UP0 ULEA UR6, UR7, UR6, 0x18 ;  /* 0x0000000607068291 */ /* 0x002fe2000f8ec03f */
[----:B------:R-:W-:Y:S01]  /*09b0*/  VOTEU.ALL UP0, P0 ;  /* 0x00000000003f7886 */ /* 0x000fe20000000000 */
[----:B------:R-:W-:-:S02]  /*09c0*/  LOP3.LUT P0, RZ, R8, 0x7, RZ, 0xc0, !PT ;  /* 0x0000000708ff7812 */ /* 0x000fc4000780c0ff */
[----:B------:R-:W-:Y:S01]  /*09d0*/  IMAD.IADD R0, R2, 0x1, -R9 ;  /* 0x0000000102007824 */ /* 0x000fe200078e0a09 */
[----:B------:R-:W-:Y:S02]  /*09e0*/  LOP3.LUT R8, R94, 0x7f, RZ, 0xc0, !PT ;  /* 0x0000007f5e087812 */ /* 0x000fe400078ec0ff */
[----:B------:R-:W-:Y:S02]  /*09f0*/  @P4 SHF.R.S32.HI R2, RZ, 0x1f, R19 ;  /* 0x0000001fff024819 */ /* 0x000fe40000011413 */
[----:B------:R-:W-:Y:S01]  /*0a00*/  ISETP.NE.AND P1, PT, R0, 0x3, PT ;  /* 0x000000030000780c */ /* 0x000fe20003f25270 */
[----:B--2---:R-:W-:Y:S01]  /*0a10*/  IMAD.MOV R24, RZ, RZ, -R11 ;  /* 0x000000ffff187224 */ /* 0x004fe200078e0a0b */
[----:B------:R-:W-:Y:S01]  /*0a20*/  @P4 LEA.HI R2, R2, R19, RZ, 0x2 ;  /* 0x0000001302024211 */ /* 0x000fe200078f10ff */
[----:B------:R-:W1:Y:S02]  /*0a30*/  FENCE.VIEW.ASYNC.S ;  /* 0x00000000000073c6 */ /* 0x000e640000000000 */
[----:B-1----:R1:W2:Y:S01]  /*0a40*/  @!UP0 SYNCS.EXCH.64 URZ, [UR6+0x1d0], UR4 ;  /* 0x0001d004063f85b2 */ /* 0x0022a20008000100 */
[----:B------:R-:W-:Y:S01]  /*0a50*/  ISETP.EQ.OR P1, PT, R0, RZ, !P1 ;  /* 0x000000ff0000720c */ /* 0x000fe20004f22670 */
[----:B0-----:R-:W-:Y:S01]  /*0a60*/  IMAD R9, R7, R24, R4 ;  /* 0x0000001807097224 */ /* 0x001fe200078e0204 */
[----:B------:R-:W-:-:S02]  /*0a70*/  @P4 SHF.R.S32.HI R2, RZ, 0x2, R2 ;  /* 0x00000002ff024819 */ /* 0x000fc40000011402 */
[----:B------:R-:W-:Y:S02]  /*0a80*/  ISETP.LT.U32.AND P0, PT, R19, 0x8, !P0 ;  /* 0x000000081300780c */ /* 0x000fe40004701070 */
[----:B------:R-:W-:Y:S02]  /*0a90*/  @P4 ISETP.NE.AND P5, PT, R2, R9, PT ;  /* 0x000000090200420c */ /* 0x000fe40003fa5270 */
[----:B------:R-:W-:Y:S02]  /*0aa0*/  ISETP.EQ.AND P1, PT, R5, RZ, P1 ;  /* 0x000000ff0500720c */ /* 0x000fe40000f22270 */
[----:B------:R-:W-:Y:S02]  /*0ab0*/  SEL R9, RZ, 0x1, !P0 ;  /* 0x00000001ff097807 */ /* 0x000fe40004000000 */
[----:B------:R-:W-:Y:S02]  /*0ac0*/  @P4 SEL R22, RZ, 0x1, P5 ;  /* 0x00000001ff164807 */ /* 0x000fe40002800000 */
[----:B------:R-:W-:Y:S01]  /*0ad0*/  SEL R18, RZ, 0x1, !P1 ;  /* 0x00000001ff127807 */ /* 0x000fe20004800000 */
[----:B------:R1:W0:Y:S01]  /*0ae0*/  @!UP1 SYNCS.EXCH.64 URZ, [UR6+0x1d8], UR4 ;  /* 0x0001d804063f95b2 */ /* 0x0002220008000100 */
[----:B------:R-:W-:Y:S01]  /*0af0*/  LOP3.LUT R22, R22, R9, RZ, 0xc0, !PT ;  /* 0x0000000916167212 */ /* 0x000fe200078ec0ff */
[----:B------:R-:W-:Y:S01]  /*0b00*/  NOP ;  /* 0x0000000000007918 */ /* 0x000fe20000000000 */
[----:B------:R-:W-:Y:S01]  /*0b10*/  SEL R18, R18, 0x2, P6 ;  /* 0x0000000212127807 */ /* 0x000fe20003000000 */
[----:B-12---:R-:W-:Y:S06]  /*0b20*/  @!P2 BRA `(.L_x_4) ;  /* 0x000000000008a947 */ /* 0x006fec0003800000 */
[----:B0-----:R-:W-:Y:S01]  /*0b30*/  UCGABAR_ARV ;  /* 0x00000000000079c7 */ /* 0x001fe20008000000 */
[----:B------:R-:W-:Y:S05]  /*0b40*/  BRA `(.L_x_5) ;  /* 0x0000000000047947 */ /* 0x000fea0003800000 */
.L_x_4:
[----:B0-----:R-:W-:Y:S01]  /*0b50*/  NOP ;  /* 0x0000000000007918 */ /* 0x001fe20000000000 */
.L_x_5:
[----:B------:R-:W0:Y:S01]  /*0b60*/  LDC R2, c[0x0][0x65c] ;  /* 0x00019700ff027b82 */ /* 0x000e220000000800 */
[----:B------:R-:W-:Y:S02]  /*0b70*/  IMAD.U32 R10, RZ, RZ, UR8 ;  /* 0x00000008ff0a7e24 */ /* 0x000fe4000f8e00ff */
[----:B------:R-:W-:Y:S01]  /*0b80*/  IMAD.MOV.U32 R11, RZ, RZ, RZ ;  /* 0x000000ffff0b7224 */ /* 0x000fe200078e00ff */
[----:B0-----:R-:W-:-:S04]  /*0b90*/  ISETP.NE.AND P1, PT, R2, 0x1, PT ;  /* 0x000000010200780c */ /* 0x001fc80003f25270 */
[----:B------:R-:W-:-:S09]  /*0ba0*/  P2R R5, PR, RZ, 0x2 ;  /* 0x00000002ff057803 */ /* 0x000fd20000000000 */
[----:B------:R-:W0:Y:S01]  /*0bb0*/  @P1 LDC R17, c[0x0][0x10] ;  /* 0x00000400ff111b82 */ /* 0x000e220000000800 */
[----:B------:R-:W-:Y:S02]  /*0bc0*/  @P1 IMAD.MOV.U32 R5, RZ, RZ, RZ ;  /* 0x000000ffff051224 */ /* 0x000fe400078e00ff */
[----:B------:R-:W-:-:S05]  /*0bd0*/  @P1 IMAD.MOV.U32 R13, RZ, RZ, RZ ;  /* 0x000000ffff0d1224 */ /* 0x000fca00078e00ff */
[----:B------:R-:W1:Y:S01]  /*0be0*/  @!P1 LDC R9, c[0x0][0xc] ;  /* 0x00000300ff099b82 */ /* 0x000e620000000800 */
[----:B------:R-:W-:Y:S01]  /*0bf0*/  ULDC UR4, c[0x0][0xc] ;  /* 0x0000030000047ab9 */ /* 0x000fe20000000800 */
[----:B------:R-:W-:Y:S01]  /*0c00*/  ULDC UR5, c[0x0][0x10] ;  /* 0x0000040000057ab9 */ /* 0x000fe20000000800 */
[----:B------:R-:W-:Y:S01]  /*0c10*/  ULDC UR6, c[0x0][0x14] ;  /* 0x0000050000067ab9 */ /* 0x000fe20000000800 */
[----:B------:R-:W-:-:S04]  /*0c20*/  UIMAD.WIDE.U32 UR4, UR4, UR5, URZ ;  /* 0x00000005040472a5 */ /* 0x000fc8000f8e003f */
[----:B------:R-:W-:Y:S02]  /*0c30*/  UIMAD.WIDE.U32 UR36, UR4, UR6, URZ ;  /* 0x00000006042472a5 */ /* 0x000fe4000f8e003f */
[----:B------:R-:W-:-:S04]  /*0c40*/  UIMAD UR42, UR5, UR6, URZ ;  /* 0x00000006052a72a4 */ /* 0x000fc8000f8e023f */
[----:B------:R-:W-:Y:S01]  /*0c50*/  UIADD3 UR42, UR37, UR42, URZ ;  /* 0x0000002a252a7290 */ /* 0x000fe2000fffe03f */
[----:B0-----:R-:W-:-:S04]  /*0c60*/  @P1 IMAD.WIDE.U32 R16, R17, UR8, R4 ;  /* 0x0000000811101c25 */ /* 0x001fc8000f8e0004 */
[----:B------:R-:W-:Y:S02]  /*0c70*/  @P1 IMAD.IADD R17, R17, 0x1, R13 ;  /* 0x0000000111111824 */ /* 0x000fe400078e020d */
[----:B-1----:R-:W-:-:S04]  /*0c80*/  @!P1 IMAD.WIDE.U32 R10, R4, R9, R10 ;  /* 0x00000009040a9225 */ /* 0x002fc800078e000a */
[----:B------:R-:W-:Y:S02]  /*0c90*/  @!P1 IMAD.MOV.U32 R16, RZ, RZ, R10 ;  /* 0x000000ffff109224 */ /* 0x000fe400078e000a */
[----:B------:R-:W-:Y:S01]  /*0ca0*/  @!P1 IMAD.MOV.U32 R17, RZ, RZ, R11 ;  /* 0x000000ffff119224 */ /* 0x000fe200078e000b */
[----:B------:R-:W-:Y:S06]  /*0cb0*/  @!P2 BRA `(.L_x_6) ;  /* 0x00000000000ca947 */ /* 0x000fec0003800000 */
[----:B------:R-:W-:Y:S01]  /*0cc0*/  UCGABAR_WAIT ;  /* 0x0000000000007dc7 */ /* 0x000fe20008000000 */
[----:B------:R-:W-:Y:S01]  /*0cd0*/  CCTL.IVALL ;  /* 0x00000000ff00798f */ /* 0x000fe20002000000 */
[----:B------:R-:W-:Y:S05]  /*0ce0*/  BRA `(.L_x_7) ;  /* 0x0000000000047947 */ /* 0x000fea0003800000 */
.L_x_6:
[----:B------:R-:W-:Y:S06]  /*0cf0*/  BAR.SYNC.DEFER_BLOCKING 0x0 ;  /* 0x0000000000007b1d */ /* 0x000fec0000010000 */
.L_x_7:
[----:B------:R-:W-:Y:S05]  /*0d00*/  @!P3 BRA `(.L_x_8) ;  /* 0x0000004c0058b947 */ /* 0x000fea0003800000 */
[----:B------:R-:W-:-:S13]  /*0d10*/  ISETP.GT.U32.AND P0, PT, R12, 0x1, PT ;  /* 0x000000010c00780c */ /* 0x000fda0003f04070 */
[----:B------:R-:W-:Y:S05]  /*0d20*/  @P0 EXIT ;  /* 0x000000000000094d */ /* 0x000fea0003800000 */
[----:B------:R-:W-:Y:S01]  /*0d30*/  ULDC.64 UR4, c[0x0][0x650] ;  /* 0x0001940000047ab9 */ /* 0x000fe20000000a00 */
[----:B------:R-:W-:Y:S01]  /*0d40*/  PRMT R0, RZ, 0x7610, R0 ;  /* 0x00007610ff007816 */ /* 0x000fe20000000000 */
[----:B------:R-:W-:Y:S01]  /*0d50*/  IMAD.MOV.U32 R99, RZ, RZ, -0x1 ;  /* 0xffffffffff637424 */ /* 0x000fe200078e00ff */
[----:B------:R-:W-:Y:S01]  /*0d60*/  ISETP.GE.U32.AND P0, PT, R16, UR4, PT ;  /* 0x0000000410007c0c */ /* 0x000fe2000bf06070 */
[----:B------:R-:W-:Y:S02]  /*0d70*/  IMAD.MOV.U32 R100, RZ, RZ, -0x1 ;  /* 0xffffffffff647424 */ /* 0x000fe400078e00ff */
[----:B------:R-:W-:Y:S01]  /*0d80*/  IMAD.MOV.U32 R23, RZ, RZ, -0x1 ;  /* 0xffffffffff177424 */ /* 0x000fe200078e00ff */
[----:B------:R-:W-:-:S13]  /*0d90*/  ISETP.GE.U32.AND.EX P0, PT, R17, UR5, PT, P0 ;  /* 0x0000000511007c0c */ /* 0x000fda000bf06100 */
[----:B------:R-:W-:Y:S05]  /*0da0*/  @P0 BRA `(.L_x_9) ;  /* 0x00000004002c0947 */ /* 0x000fea0003800000 */
[----:B------:R-:W0:Y:S01]  /*0db0*/  LDC.64 R26, c[0x0][0x628] ;  /* 0x00018a00ff1a7b82 */ /* 0x000e220000000a00 */
[----:B------:R-:W-:Y:S02]  /*0dc0*/  IMAD.MOV.U32 R10, RZ, RZ, R16 ;  /* 0x000000ffff0a7224 */ /* 0x000fe400078e0010 */
[----:B------:R-:W-:-:S05]  /*0dd0*/  IMAD.MOV.U32 R11, RZ, RZ, R17 ;  /* 0x000000ffff0b7224 */ /* 0x000fca00078e0011 */
[----:B------:R-:W1:Y:S08]  /*0de0*/  LDC R0, c[0x0][0x630] ;  /* 0x00018c00ff007b82 */ /* 0x000e700000000800 */
[----:B------:R-:W2:Y:S01]  /*0df0*/  LDC.64 R28, c[0x0][0x620] ;  /* 0x00018800ff1c7b82 */ /* 0x000ea20000000a00 */
[----:B0-----:R-:W-:-:S04]  /*0e00*/  ISETP.NE.U32.AND P0, PT, R26, RZ, PT ;  /* 0x000000ff1a00720c */ /* 0x001fc80003f05070 */
[----:B------:R-:W-:-:S13]  /*0e10*/  ISETP.NE.AND.EX P0, PT, R27, RZ, PT, P0 ;  /* 0x000000ff1b00720c */ /* 0x000fda0003f05300 */
[----:B-12---:R-:W-:Y:S05]  /*0e20*/  @!P0 BRA `(.L_x_10) ;  /* 0x0000000000288947 */ /* 0x006fea0003800000 */
[----:B------:R-:W0:Y:S02]  /*0e30*/  LDC R9, c[0x0][0x634] ;  /* 0x00018d00ff097b82 */ /* 0x000e240000000800 */
[----:B0-----:R-:W-:-:S05]  /*0e40*/  IADD3 R9, P0, R16, R9, RZ ;  /* 0x0000000910097210 */ /* 0x001fca0007f1e0ff */
[----:B------:R-:W-:-:S04]  /*0e50*/  IMAD.X R21, RZ, RZ, R17, P0 ;  /* 0x000000ffff157224 */ /* 0x000fc800000e0611 */
[----:B------:R-:W-:-:S04]  /*0e60*/  IMAD.WIDE.U32 R10, R21, R26, RZ ;  /* 0x0000001a150a7225 */ /* 0x000fc800078e00ff */
[----:B------:R-:W-:-:S04]  /*0e70*/  IMAD.WIDE.U32 R12, P0, R9, R27, R10 ;  /* 0x0000001b090c7225 */ /* 0x000fc8000780000a */
[----:B------:R-:W-:-:S04]  /*0e80*/  IMAD.WIDE.U32 R10, R9, R26, RZ ;  /* 0x0000001a090a7225 */ /* 0x000fc800078e00ff */
[----:B------:R-:W-:Y:S01]  /*0e90*/  IMAD.X R15, RZ, RZ, RZ, P0 ;  /* 0x000000ffff0f7224 */ /* 0x000fe200000e06ff */
[----:B------:R-:W-:Y:S01]  /*0ea0*/  IADD3 RZ, P0, R11, R12, RZ ;  /* 0x0000000c0bff7210 */ /* 0x000fe20007f1e0ff */
[----:B------:R-:W-:-:S04]  /*0eb0*/  IMAD.MOV.U32 R14, RZ, RZ, R13 ;  /* 0x000000ffff0e7224 */ /* 0x000fc800078e000d */
[----:B------:R-:W-:-:S08]  /*0ec0*/  IMAD.WIDE.U32.X R10, R21, R27, R14, P0 ;  /* 0x0000001b150a7225 */ /* 0x000fd000000e040e */
.L_x_10:
[----:B------:R-:W0:Y:S01]  /*0ed0*/  LDC.64 R30, c[0x0][0x640] ;  /* 0x00019000ff1e7b82 */ /* 0x000e220000000a00 */
[--C-:B------:R-:W-:Y:S01]  /*0ee0*/  SHF.R.U64 R32, R10, R0, R11.reuse ;  /* 0x000000000a207219 */ /* 0x100fe2000000120b */
[----:B------:R-:W-:Y:S01]  /*0ef0*/  IMAD R24, R7, R24, R4 ;  /* 0x0000001807187224 */ /* 0x000fe200078e0204 */
[----:B------:R-:W-:Y:S01]  /*0f00*/  SHF.R.U32.HI R0, RZ, R0, R11 ;  /* 0x00000000ff007219 */ /* 0x000fe2000001160b */
[----:B------:R-:W-:Y:S01]  /*0f10*/  IMAD.MOV.U32 R25, RZ, RZ, 0x1 ;  /* 0x00000001ff197424 */ /* 0x000fe200078e00ff */
[----:B------:R-:W-:-:S03]  /*0f20*/  IADD3 R5, P0, RZ, -R32, RZ ;  /* 0x80000020ff057210 */ /* 0x000fc60007f1e0ff */
[----:B------:R-:W1:Y:S02]  /*0f30*/  LDC R12, c[0x0][0x618] ;  /* 0x00018600ff0c7b82 */ /* 0x000e640000000800 */
[----:B------:R-:W-:Y:S02]  /*0f40*/  IMAD.X R9, RZ, RZ, ~R0, P0 ;  /* 0x000000ffff097224 */ /* 0x000fe400000e0e00 */
[----:B------:R-:W-:-:S04]  /*0f50*/  IMAD.WIDE.U32 R10, R5, R28, R16 ;  /* 0x0000001c050a7225 */ /* 0x000fc800078e0010 */
[----:B------:R-:W2:Y:S01]  /*0f60*/  LDC R20, c[0x0][0x608] ;  /* 0x00018200ff147b82 */ /* 0x000ea20000000800 */
[----:B------:R-:W-:Y:S02]  /*0f70*/  IMAD R0, R9, R28, RZ ;  /* 0x0000001c09007224 */ /* 0x000fe400078e02ff */
[----:B------:R-:W-:Y:S02]  /*0f80*/  IMAD.MOV.U32 R9, RZ, RZ, -0x1 ;  /* 0xffffffffff097424 */ /* 0x000fe400078e00ff */
[----:B------:R-:W-:-:S03]  /*0f90*/  IMAD R5, R5, R29, R0 ;  /* 0x0000001d05057224 */ /* 0x000fc600078e0200 */
[----:B------:R-:W3:Y:S01]  /*0fa0*/  LDC R26, c[0x0][0x658] ;  /* 0x00019600ff1a7b82 */ /* 0x000ee20000000800 */
[----:B------:R-:W-:Y:S01]  /*0fb0*/  IMAD.IADD R5, R11, 0x1, R5 ;  /* 0x000000010b057824 */ /* 0x000fe200078e0205 */
[----:B0-----:R-:W-:-:S04]  /*0fc0*/  ISETP.NE.U32.AND P0, PT, R30, RZ, PT ;  /* 0x000000ff1e00720c */ /* 0x001fc80003f05070 */
[----:B------:R-:W-:Y:S02]  /*0fd0*/  ISETP.NE.AND.EX P0, PT, R31, RZ, PT, P0 ;  /* 0x000000ff1f00720c */ /* 0x000fe40003f05300 */
[----:B------:R-:W0:Y:S01]  /*0fe0*/  LDC R21, c[0x0][0x600] ;  /* 0x00018000ff157b82 */ /* 0x000e220000000800 */
[-CC-:B-1----:R-:W-:Y:S02]  /*0ff0*/  SHF.R.U64 R14, R10, R12.reuse, R5.reuse ;  /* 0x0000000c0a0e7219 */ /* 0x182fe40000001205 */
[----:B------:R-:W-:-:S05]  /*1000*/  SHF.R.U32.HI R5, RZ, R12, R5 ;  /* 0x0000000cff057219 */ /* 0x000fca0000011605 */
[----:B------:R-:W1:Y:S01]  /*1010*/  LDC R23, c[0x0][0x648] ;  /* 0x00019200ff177b82 */ /* 0x000e620000000800 */
[-CC-:B--2---:R-:W-:Y:S02]  /*1020*/  SHF.R.U64 R34, R14, R20.reuse, R5.reuse ;  /* 0x000000140e227219 */ /* 0x184fe40000001205 */
[----:B------:R-:W-:-:S05]  /*1030*/  SHF.R.U32.HI R5, RZ, R20, R5 ;  /* 0x00000014ff057219 */ /* 0x000fca0000011605 */
[----:B------:R-:W2:Y:S01]  /*1040*/  LDC R28, c[0x0][0x638] ;  /* 0x00018e00ff1c7b82 */ /* 0x000ea20000000800 */
[-CC-:B---3--:R-:W-:Y:S02]  /*1050*/  SHF.R.U64 R20, R34, R26.reuse, R5.reuse ;  /* 0x0000001a22147219 */ /* 0x188fe40000001205 */
[-C--:B------:R-:W-:Y:S02]  /*1060*/  SHF.L.U32 R0, R9, R26.reuse, RZ ;  /* 0x0000001a09007219 */ /* 0x080fe400000006ff */
[----:B------:R-:W-:Y:S01]  /*1070*/  SHF.R.U32.HI R5, RZ, R26, R5 ;  /* 0x0000001aff057219 */ /* 0x000fe20000011605 */
[----:B------:R-:W-:Y:S01]  /*1080*/  IMAD.MOV.U32 R4, RZ, RZ, R20 ;  /* 0x000000ffff047224 */ /* 0x000fe200078e0014 */
[----:B------:R-:W-:Y:S01]  /*1090*/  LOP3.LUT R7, RZ, R0, RZ, 0x33, !PT ;  /* 0x00000000ff077212 */ /* 0x000fe200078e33ff */
[----:B------:R-:W3:Y:S01]  /*10a0*/  LDC R27, c[0x0][0x610] ;  /* 0x00018400ff1b7b82 */ /* 0x000ee20000000800 */
[----:B------:R-:W-:Y:S05]  /*10b0*/  @!P0 BRA `(.L_x_11) ;  /* 0x0000000000288947 */ /* 0x000fea0003800000 */
[----:B------:R-:W4:Y:S02]  /*10c0*/  LDC R9, c[0x0][0x64c] ;  /* 0x00019300ff097b82 */ /* 0x000f240000000800 */
[----:B----4-:R-:W-:-:S05]  /*10d0*/  IADD3 R9, P0, R20, R9, RZ ;  /* 0x0000000914097210 */ /* 0x010fca0007f1e0ff */
        /* <DEDUP_REMOVED lines=8> */
.L_x_11:
[----:B-1----:R-:W-:Y:S01]  /*1160*/  SHF.R.U64 R4, R4, R23, R5 ;  /* 0x0000001704047219 */ /* 0x002fe20000001205 */
[----:B0-----:R-:W-:Y:S01]  /*1170*/  VIADD R5, R21, 0xffffffff ;  /* 0xffffffff15057836 */ /* 0x001fe20000000000 */
[----:B------:R-:W-:Y:S01]  /*1180*/  SHF.L.U32 R0, R25, R26, RZ ;  /* 0x0000001a19007219 */ /* 0x000fe200000006ff */
[----:B------:R-:W-:Y:S01]  /*1190*/  IMAD.MOV.U32 R23, RZ, RZ, R32 ;  /* 0x000000ffff177224 */ /* 0x000fe200078e0020 */
[----:B------:R-:W-:Y:S01]  /*11a0*/  LOP3.LUT R7, R34, R7, RZ, 0xc0, !PT ;  /* 0x0000000722077212 */ /* 0x000fe200078ec0ff */
[----:B------:R-:W-:Y:S01]  /*11b0*/  IMAD.MOV R9, RZ, RZ, -R4 ;  /* 0x000000ffff097224 */ /* 0x000fe200078e0a04 */
[----:B------:R-:W-:Y:S02]  /*11c0*/  SEL R3, R3, R24, !P1 ;  /* 0x0000001803037207 */ /* 0x000fe40004800000 */
[----:B------:R-:W-:Y:S01]  /*11d0*/  LOP3.LUT R5, R14, R5, RZ, 0xc0, !PT ;  /* 0x000000050e057212 */ /* 0x000fe200078ec0ff */
[----:B------:R-:W-:Y:S02]  /*11e0*/  IMAD R4, R0, R4, R7 ;  /* 0x0000000400047224 */ /* 0x000fe400078e0207 */
[----:B--2---:R-:W-:-:S02]  /*11f0*/  IMAD R0, R9, R28, R20 ;  /* 0x0000001c09007224 */ /* 0x004fc400078e0214 */
[----:B---3--:R-:W-:Y:S02]  /*1200*/  IMAD R3, R4, R27, R3 ;  /* 0x0000001b04037224 */ /* 0x008fe400078e0203 */
[----:B------:R-:W-:Y:S02]  /*1210*/  IMAD.MOV.U32 R7, RZ, RZ, 0x1 ;  /* 0x00000001ff077424 */ /* 0x000fe400078e00ff */
[----:B------:R-:W-:-:S03]  /*1220*/  IMAD R4, R0, R21, R5 ;  /* 0x0000001500047224 */ /* 0x000fc600078e0205 */
[----:B------:R-:W-:Y:S02]  /*1230*/  PRMT R0, R7, 0x7610, R0 ;  /* 0x0000761007007816 */ /* 0x000fe40000000000 */
[----:B------:R-:W-:Y:S02]  /*1240*/  SEL R100, R4, R3, !P1 ;  /* 0x0000000304647207 */ /* 0x000fe40004800000 */
[----:B------:R-:W-:-:S07]  /*1250*/  SEL R99, R3, R4, !P1 ;  /* 0x0000000403637207 */ /* 0x000fce0004800000 */
.L_x_9:
[----:B------:R-:W-:-:S08]  /*1260*/  NOP ;  /* 0x0000000000007918 */ /* 0x000fd00000000000 */
[----:B------:R-:W0:Y:S02]  /*1270*/  USETMAXREG.TRY_ALLOC.CTAPOOL UP0, 0xe8 ;  /* 0x000000e8000079c8 */ /* 0x000e240008000600 */
[----:B0-----:R-:W-:-:S13]  /*1280*/  PLOP3.LUT P0, PT, PT, PT, UP0, 0x80, 0x0 ;  /* 0x000000000000781c */ /* 0x001fda0003f0f008 */
[----:B------:R-:W-:Y:S05]  /*1290*/  @!P0 BRA `(.L_x_9) ;  /* 0xfffffffc00f08947 */ /* 0x000fea000383ffff */
[----:B------:R-:W-:Y:S01]  /*12a0*/  ULDC.64 UR4, c[0x0][0x598] ;  /* 0x0001660000047ab9 */ /* 0x000fe20000000a00 */
[----:B------:R-:W-:Y:S01]  /*12b0*/  ULDC.64 UR38, c[0x0][0x208] ;  /* 0x0000820000267ab9 */ /* 0x000fe20000000a00 */
[----:B------:R-:W-:-:S04]  /*12c0*/  ISETP.NE.U32.AND P0, PT, RZ, UR4, PT ;  /* 0x00000004ff007c0c */ /* 0x000fc8000bf05070 */
[----:B------:R-:W-:-:S13]  /*12d0*/  ISETP.NE.AND.EX P0, PT, RZ, UR5, PT, P0 ;  /* 0x00000005ff007c0c */ /* 0x000fda000bf05300 */
[----:B------:R-:W-:Y:S05]  /*12e0*/  @!P0 BRA `(.L_x_12) ;  /* 0x00000000001c8947 */ /* 0x000fea0003800000 */
[----:B------:R-:W0:Y:S02]  /*12f0*/  LDC.64 R4, c[0x0][0x598] ;  /* 0x00016600ff047b82 */ /* 0x000e240000000a00 */
[----:B0-----:R-:W2:Y:S02]  /*1300*/  LDG.E.64 R4, desc[UR38][R4.64] ;  /* 0x0000002604047981 */ /* 0x001ea4000c1e1b00 */
[----:B--2---:R-:W-:-:S04]  /*1310*/  ISETP.NE.U32.AND P0, PT, R4, RZ, PT ;  /* 0x000000ff0400720c */ /* 0x004fc80003f05070 */
[----:B------:R-:W-:-:S13]  /*1320*/  ISETP.NE.AND.EX P0, PT, R5, RZ, PT, P0 ;  /* 0x000000ff0500720c */ /* 0x000fda0003f05300 */
[----:B------:R-:W-:Y:S05]  /*1330*/  @!P0 BRA `(.L_x_12) ;  /* 0x0000000000088947 */ /* 0x000fea0003800000 */
[----:B------:R0:W5:Y:S01]  /*1340*/  LD.E R90, desc[UR38][R4.64] ;  /* 0x00000026045a7980 */ /* 0x000162000c101900 */
[----:B------:R-:W-:Y:S05]  /*1350*/  BRA `(.L_x_13) ;  /* 0x0000000000247947 */ /* 0x000fea0003800000 */
.L_x_12:
[----:B------:R-:W-:Y:S02]  /*1360*/  ULDC.64 UR4, c[0x0][0x588] ;  /* 0x0001620000047ab9 */ /* 0x000fe40000000a00 */
[----:B------:R-:W-:-:S04]  /*1370*/  ISETP.NE.U32.AND P0, PT, RZ, UR4, PT ;  /* 0x00000004ff007c0c */ /* 0x000fc8000bf05070 */
[----:B------:R-:W-:-:S13]  /*1380*/  ISETP.NE.AND.EX P0, PT, RZ, UR5, PT, P0 ;  /* 0x00000005ff007c0c */ /* 0x000fda000bf05300 */
[----:B------:R-:W-:Y:S05]  /*1390*/  @!P0 BRA `(.L_x_14) ;  /* 0x00000000000c8947 */ /* 0x000fea0003800000 */
[----:B------:R-:W0:Y:S02]  /*13a0*/  LDC.64 R90, c[0x0][0x588] ;  /* 0x00016200ff5a7b82 */ /* 0x000e240000000a00 */
[----:B0-----:R1:W5:Y:S01]  /*13b0*/  LDG.E R90, desc[UR38][R90.64] ;  /* 0x000000265a5a7981 */ /* 0x001362000c1e1900 */
[----:B------:R-:W-:Y:S05]  /*13c0*/  BRA `(.L_x_13) ;  /* 0x0000000000087947 */ /* 0x000fea0003800000 */
.L_x_14:
[----:B------:R-:W-:Y:S02]  /*13d0*/  ULDC UR4, c[0x0][0x580] ;  /* 0x0001600000047ab9 */ /* 0x000fe40000000800 */
[----:B------:R-:W-:-:S07]  /*13e0*/  IMAD.U32 R90, RZ, RZ, UR4 ;  /* 0x00000004ff5a7e24 */ /* 0x000fce000f8e00ff */
.L_x_13:
[----:B------:R-:W-:Y:S02]  /*13f0*/  ULDC.64 UR4, c[0x0][0x5a0] ;  /* 0x0001680000047ab9 */ /* 0x000fe40000000a00 */
[----:B------:R-:W-:-:S04]  /*1400*/  ISETP.NE.U32.AND P0, PT, RZ, UR4, PT ;  /* 0x00000004ff007c0c */ /* 0x000fc8000bf05070 */
[----:B------:R-:W-:-:S13]  /*1410*/  ISETP.NE.AND.EX P0, PT, RZ, UR5, PT, P0 ;  /* 0x00000005ff007c0c */ /* 0x000fda000bf05300 */
[----:B------:R-:W-:Y:S05]  /*1420*/  @!P0 BRA `(.L_x_15) ;  /* 0x00000000001c8947 */ /* 0x000fea0003800000 */
[----:B0-----:R-:W0:Y:S02]  /*1430*/  LDC.64 R4, c[0x0][0x5a0] ;  /* 0x00016800ff047b82 */ /* 0x001e240000000a00 */
[----:B0-----:R-:W2:Y:S02]  /*1440*/  LDG.E.64 R4, desc[UR38][R4.64] ;  /* 0x0000002604047981 */ /* 0x001ea4000c1e1b00 */
[----:B--2---:R-:W-:-:S04]  /*1450*/  ISETP.NE.U32.AND P0, PT, R4, RZ, PT ;  /* 0x000000ff0400720c */ /* 0x004fc80003f05070 */
[----:B------:R-:W-:-:S13]  /*1460*/  ISETP.NE.AND.EX P0, PT, R5, RZ, PT, P0 ;  /* 0x000000ff0500720c */ /* 0x000fda0003f05300 */
[----:B------:R-:W-:Y:S05]  /*1470*/  @!P0 BRA `(.L_x_15) ;  /* 0x0000000000088947 */ /* 0x000fea0003800000 */
[----:B-1----:R0:W5:Y:S01]  /*1480*/  LD.E R91, desc[UR38][R4.64] ;  /* 0x00000026045b7980 */ /* 0x002162000c101900 */
[----:B------:R-:W-:Y:S05]  /*1490*/  BRA `(.L_x_16) ;  /* 0x0000000000247947 */ /* 0x000fea0003800000 */
.L_x_15:
[----:B------:R-:W-:Y:S02]  /*14a0*/  ULDC.64 UR4, c[0x0][0x590] ;  /* 0x0001640000047ab9 */ /* 0x000fe40000000a00 */
[----:B------:R-:W-:-:S04]  /*14b0*/  ISETP.NE.U32.AND P0, PT, RZ, UR4, PT ;  /* 0x00000004ff007c0c */ /* 0x000fc8000bf05070 */
[----:B------:R-:W-:-:S13]  /*14c0*/  ISETP.NE.AND.EX P0, PT, RZ, UR5, PT, P0 ;  /* 0x00000005ff007c0c */ /* 0x000fda000bf05300 */
[----:B------:R-:W-:Y:S05]  /*14d0*/  @!P0 BRA `(.L_x_17) ;  /* 0x00000000000c8947 */ /* 0x000fea0003800000 */
[----:B0-----:R-:W1:Y:S02]  /*14e0*/  LDC.64 R4, c[0x0][0x590] ;  /* 0x00016400ff047b82 */ /* 0x001e640000000a00 */
[----:B-1----:R1:W5:Y:S01]  /*14f0*/  LDG.E R91, desc[UR38][R4.64] ;  /* 0x00000026045b7981 */ /* 0x002362000c1e1900 */
[----:B------:R-:W-:Y:S05]  /*1500*/  BRA `(.L_x_16) ;  /* 0x0000000000087947 */ /* 0x000fea0003800000 */
.L_x_17:
[----:B------:R-:W-:Y:S02]  /*1510*/  ULDC UR4, c[0x0][0x584] ;  /* 0x0001610000047ab9 */ /* 0x000fe40000000800 */
[----:B-1----:R-:W-:-:S07]  /*1520*/  IMAD.U32 R91, RZ, RZ, UR4 ;  /* 0x00000004ff5b7e24 */ /* 0x002fce000f8e00ff */
.L_x_16:
[----:B------:R-:W-:-:S13]  /*1530*/  LOP3.LUT P0, RZ, R0, 0xff, RZ, 0xc0, !PT ;  /* 0x000000ff00ff7812 */ /* 0x000fda000780c0ff */
[----:B------:R-:W-:Y:S05]  /*1540*/  @!P0 EXIT ;  /* 0x000000000000894d */ /* 0x000fea0003800000 */
[----:B------:R-:W2:Y:S01]  /*1550*/  LDC R93, c[0x0][0x658] ;  /* 0x00019600ff5d7b82 */ /* 0x000ea20000000800 */
[----:B------:R-:W-:Y:S01]  /*1560*/  ULDC.64 UR6, c[0x0][0x288] ;  /* 0x0000a20000067ab9 */ /* 0x000fe20000000a00 */
[----:B------:R-:W-:Y:S01]  /*1570*/  LOP3.LUT R6, R6, 0x1, RZ, 0xc0, !PT ;  /* 0x0000000106067812 */ /* 0x000fe200078ec0ff */
[----:B------:R-:W-:Y:S01]  /*1580*/  UIADD3 UR4, UR7, 0x1f, URZ ;  /* 0x0000001f07047890 */ /* 0x000fe2000fffe03f */
[----:B------:R-:W-:Y:S01]  /*1590*/  SHF.R.U32.HI R0, RZ, 0x2, R94 ;  /* 0x00000002ff007819 */ /* 0x000fe2000001165e */
[----:B------:R-:W-:Y:S01]  /*15a0*/  IMAD.U32 R3, RZ, RZ, UR6 ;  /* 0x00000006ff037e24 */ /* 0x000fe2000f8e00ff */
[----:B------:R-:W-:Y:S01]  /*15b0*/  SHF.R.U32.HI R8, RZ, 0x1, R8 ;  /* 0x00000001ff087819 */ /* 0x000fe20000011608 */
[----:B------:R-:W-:Y:S01]  /*15c0*/  USHF.R.S32.HI UR5, URZ, 0x1f, UR4 ;  /* 0x0000001f3f057899 */ /* 0x000fe20008011404 */
[----:B------:R-:W-:Y:S01]  /*15d0*/  LOP3.LUT R92, R94, 0x3, RZ, 0xc0, !PT ;  /* 0x000000035e5c7812 */ /* 0x000fe200078ec0ff */
[----:B01----:R-:W-:Y:S01]  /*15e0*/  IMAD.SHL.U32 R5, R6, 0x40, RZ ;  /* 0x0000004006057824 */ /* 0x003fe200078e00ff */
[----:B------:R-:W-:Y:S01]  /*15f0*/  LOP3.LUT R0, R0, 0x7, RZ, 0xc0, !PT ;  /* 0x0000000700007812 */ /* 0x000fe200078ec0ff */
[----:B------:R-:W-:Y:S01]  /*1600*/  ULEA.HI UR5, UR5, UR4, URZ, 0x5 ;  /* 0x0000000405057291 */ /* 0x000fe2000f8f283f */
[----:B------:R-:W-:Y:S01]  /*1610*/  LOP3.LUT R89, R8, 0x30, RZ, 0xc0, !PT ;  /* 0x0000003008597812 */ /* 0x000fe200078ec0ff */
[----:B------:R-:W-:Y:S01]  /*1620*/  IMAD R92, R92, -0x2, R3 ;  /* 0xfffffffe5c5c7824 */ /* 0x000fe200078e0203 */
[--C-:B------:R-:W-:Y:S01]  /*1630*/  LOP3.LUT R88, R5, 0x40, R0.reuse, 0xe2, !PT ;  /* 0x0000004005587812 */ /* 0x100fe200078ee200 */
[----:B------:R-:W-:Y:S01]  /*1640*/  USHF.R.S32.HI UR43, URZ, 0x5, UR5 ;  /* 0x000000053f2b7899 */ /* 0x000fe20008011405 */
[-C--:B------:R-:W-:Y:S01]  /*1650*/  IADD3 R3, RZ, -R89.reuse, -R0 ;  /* 0x80000059ff037210 */ /* 0x080fe20007ffe800 */
[----:B------:R-:W-:Y:S01]  /*1660*/  IMAD.MOV.U32 R0, RZ, RZ, -0x1 ;  /* 0xffffffffff007424 */ /* 0x000fe200078e00ff */
[----:B------:R-:W-:Y:S01]  /*1670*/  LOP3.LUT R95, R94, 0x80, RZ, 0xc0, !PT ;  /* 0x000000805e5f7812 */ /* 0x000fe200078ec0ff */
[----:B------:R-:W-:Y:S01]  /*1680*/  UISETP.LT.AND UP0, UPT, UR43, 0x1, UPT ;  /* 0x000000012b00788c */ /* 0x000fe2000bf01270 */
[----:B------:R-:W-:Y:S01]  /*1690*/  IMAD.MOV.U32 R4, RZ, RZ, 0x1 ;  /* 0x00000001ff047424 */ /* 0x000fe200078e00ff */
[----:B------:R-:W-:Y:S01]  /*16a0*/  ULDC UR4, c[0x0][0x284] ;  /* 0x0000a10000047ab9 */ /* 0x000fe20000000800 */
[----:B------:R-:W-:Y:S01]  /*16b0*/  IMAD R3, R6, -0x40, R3 ;  /* 0xffffffc006037824 */ /* 0x000fe200078e0203 */
[----:B------:R-:W-:Y:S01]  /*16c0*/  LOP3.LUT R88, R88, R89, RZ, 0xfc, !PT ;  /* 0x0000005958587212 */ /* 0x000fe200078efcff */
[----:B------:R-:W-:Y:S01]  /*16d0*/  USEL UR44, UR43, 0x1, UP0 ;  /* 0x000000012b2c7887 */ /* 0x000fe20008000000 */
[-C--:B--2---:R-:W-:Y:S01]  /*16e0*/  SHF.L.U32 R0, R0, R93.reuse, RZ ;  /* 0x0000005d00007219 */ /* 0x084fe200000006ff */
[----:B------:R-:W-:Y:S01]  /*16f0*/  IMAD.SHL.U32 R94, R94, 0x2, RZ ;  /* 0x000000025e5e7824 */ /* 0x000fe200078e00ff */
[----:B------:R-:W-:Y:S01]  /*1700*/  SHF.L.U32 R93, R4, R93, RZ ;  /* 0x0000005d045d7219 */ /* 0x000fe200000006ff */
[----:B------:R-:W-:Y:S01]  /*1710*/  VIADD R97, R3, UR4 ;  /* 0x0000000403617c36 */ /* 0x000fe20008000000 */
[----:B------:R-:W-:Y:S01]  /*1720*/  SHF.R.U32.HI R95, RZ, 0x7, R95 ;  /* 0x00000007ff5f7819 */ /* 0x000fe2000001165f */
[----:B------:R-:W-:Y:S01]  /*1730*/  IMAD.MOV.U32 R89, RZ, RZ, RZ ;  /* 0x000000ffff597224 */ /* 0x000fe200078e00ff */
[----:B------:R-:W-:Y:S01]  /*1740*/  LOP3.LUT R96, RZ, R0, RZ, 0x33, !PT ;  /* 0x00000000ff607212 */ /* 0x000fe200078e33ff */
[----:B------:R-:W-:Y:S01]  /*1750*/  UIADD3 UR44, UR43, -UR44, URZ ;  /* 0x8000002c2b2c7290 */ /* 0x000fe2000fffe03f */
[----:B------:R-:W-:Y:S01]  /*1760*/  UMOV UR40, URZ ;  /* 0x0000003f00287c82 */ /* 0x000fe20008000000 */
[----:B------:R-:W-:-:S10]  /*1770*/  UMOV UR41, URZ ;  /* 0x0000003f00297c82 */ /* 0x000fd40008000000 */
.L_x_167:
[----:B0-----:R-:W0:Y:S01]  /*1780*/  SHFL.IDX PT, R0, R95, RZ, 0x1f ;  /* 0x00001fff5f007589 */ /* 0x001e2200000e0000 */
[----:B-1----:R-:W1:Y:S01]  /*1790*/  S2UR UR7, SR_CgaCtaId ;  /* 0x00000000000779c3 */ /* 0x002e620000008800 */
[----:B------:R-:W-:Y:S01]  /*17a0*/  UMOV UR6, 0x400 ;  /* 0x0000040000067882 */ /* 0x000fe20000000000 */
[----:B0-----:R-:W-:Y:S01]  /*17b0*/  R2UR UR4, R0 ;  /* 0x00000000000472ca */ /* 0x001fe200000e0000 */
[----:B-1----:R-:W-:-:S12]  /*17c0*/  ULEA UR6, UR7, UR6, 0x18 ;  /* 0x0000000607067291 */ /* 0x002fd8000f8ec03f */
[----:B------:R-:W-:-:S04]  /*17d0*/  ULEA.HI UR5, UR4, UR4, URZ, 0x1 ;  /* 0x0000000404057291 */ /* 0x000fc8000f8f083f */
[----:B------:R-:W-:-:S04]  /*17e0*/  ULOP3.LUT UR5, UR5, 0x1ffffe, URZ, 0xc0, !UPT ;  /* 0x001ffffe05057892 */ /* 0x000fc8000f8ec03f */
[----:B------:R-:W-:-:S03]  /*17f0*/  UIADD3 UR5, UR4, -UR5, URZ ;  /* 0x8000000504057290 */ /* 0x000fc6000fffe03f */
[----:B------:R-:W-:Y:S01]  /*1800*/  ULDC UR4, c[0x0][0x28c] ;  /* 0x0000a30000047ab9 */ /* 0x000fe20000000800 */
[----:B------:R-:W-:Y:S01]  /*1810*/  ULEA UR5, UR5, UR6, 0xb ;  /* 0x0000000605057291 */ /* 0x000fe2000f8e583f */
[----:B------:R-:W-:-:S03]  /*1820*/  ISETP.LT.AND P0, PT, RZ, UR4, PT ;  /* 0x00000004ff007c0c */ /* 0x000fc6000bf01270 */
[----:B------:R-:W-:-:S04]  /*1830*/  UIADD3 UR5, UR5, 0x280, URZ ;  /* 0x0000028005057890 */ /* 0x000fc8000fffe03f */
[----:B------:R-:W-:-:S04]  /*1840*/  USHF.R.U32.HI UR5, URZ, 0x4, UR5 ;  /* 0x000000043f057899 */ /* 0x000fc80008011605 */
[----:B------:R-:W-:-:S04]  /*1850*/  ULOP3.LUT UR5, UR5, 0x3fff, URZ, 0xc0, !UPT ;  /* 0x00003fff05057892 */ /* 0x000fc8000f8ec03f */
[----:B------:R-:W-:Y:S01]  /*1860*/  ULOP3.LUT UR45, UR5, 0x10000, URZ, 0xfc, !UPT ;  /* 0x00010000052d7892 */ /* 0x000fe2000f8efc3f */
[----:B----4-:R-:W-:Y:S11]  /*1870*/  @P0 BRA `(.L_x_18) ;  /* 0x0000000000400947 */ /* 0x010ff60003800000 */
[----:B------:R-:W-:Y:S01]  /*1880*/  MOV R0, 0x0 ;  /* 0x0000000000007802 */ /* 0x000fe20000000f00 */
[----:B------:R-:W-:Y:S01]  /*1890*/  ULDC.64 UR4, c[0x4][0x68] ;  /* 0x01001a0000047ab9 */ /* 0x000fe20000000a00 */
[----:B------:R-:W-:Y:S01]  /*18a0*/  ULDC.64 UR6, c[0x4][0x8] ;  /* 0x0100020000067ab9 */ /* 0x000fe20000000a00 */
[----:B------:R-:W-:Y:S01]  /*18b0*/  IMAD.U32 R4, RZ, RZ, UR4 ;  /* 0x00000004ff047e24 */ /* 0x000fe2000f8e00ff */
[----:B------:R0:W1:Y:S01]  /*18c0*/  LDC.64 R14, c[0x4][R0] ;  /* 0x01000000000e7b82 */ /* 0x0000620000000a00 */
[----:B------:R-:W-:Y:S01]  /*18d0*/  IMAD.U32 R5, RZ, RZ, UR5 ;  /* 0x00000005ff057e24 */ /* 0x000fe2000f8e00ff */
[----:B------:R-:W-:Y:S01]  /*18e0*/  ULDC.64 UR4, c[0x4][0x70] ;  /* 0x01001c0000047ab9 */ /* 0x000fe20000000a00 */
[----:B------:R-:W-:Y:S02]  /*18f0*/  IMAD.U32 R10, RZ, RZ, UR6 ;  /* 0x00000006ff0a7e24 */ /* 0x000fe4000f8e00ff */
[----:B------:R-:W-:Y:S02]  /*1900*/  IMAD.U32 R6, RZ, RZ, UR4 ;  /* 0x00000004ff067e24 */ /* 0x000fe4000f8e00ff */
[----:B------:R-:W-:-:S02]  /*1910*/  IMAD.U32 R7, RZ, RZ, UR5 ;  /* 0x00000005ff077e24 */ /* 0x000fc4000f8e00ff */
[----:B------:R-:W-:Y:S02]  /*1920*/  IMAD.U32 R11, RZ, RZ, UR7 ;  /* 0x00000007ff0b7e24 */ /* 0x000fe4000f8e00ff */
[----:B------:R-:W-:Y:S02]  /*1930*/  IMAD.MOV.U32 R8, RZ, RZ, 0x1e1 ;  /* 0x000001e1ff087424 */ /* 0x000fe400078e00ff */
[----:B------:R-:W-:Y:S02]  /*1940*/  IMAD.MOV.U32 R12, RZ, RZ, 0x1 ;  /* 0x00000001ff0c7424 */ /* 0x000fe400078e00ff */
[----:B0-----:R-:W-:-:S07]  /*1950*/  IMAD.MOV.U32 R13, RZ, RZ, RZ ;  /* 0x000000ffff0d7224 */ /* 0x001fce00078e00ff */
[----:B------:R-:W-:-:S07]  /*1960*/  LEPC R20, `(.L_x_18) ;  /* 0x000000001014794e */ /* 0x000fce0000000000 */
[----:B-1---5:R-:W-:Y:S05]  /*1970*/  CALL.ABS.NOINC R14 ;  /* 0x000000000e007343 */ /* 0x022fea0003c00000 */
.L_x_18:
[----:B------:R-:W-:-:S04]  /*1980*/  LOP3.LUT R0, R18, 0x1, RZ, 0xfc, !PT ;  /* 0x0000000112007812 */ /* 0x000fc800078efcff */
[----:B------:R-:W-:-:S13]  /*1990*/  ISETP.NE.AND P0, PT, R0, 0x3, PT ;  /* 0x000000030000780c */ /* 0x000fda0003f05270 */
[----:B------:R-:W-:Y:S05]  /*19a0*/  @!P0 BRA `(.L_x_19) ;  /* 0x0000000000048947 */ /* 0x000fea0003800000 */
[----:B------:R-:W-:Y:S01]  /*19b0*/  BPT.TRAP 0x1 ;  /* 0x000000040000795c */ /* 0x000fe20000300000 */
.L_x_19:
[----:B------:R-:W0:Y:S01]  /*19c0*/  S2UR UR5, SR_CgaCtaId ;  /* 0x00000000000579c3 */ /* 0x000e220000008800 */
[----:B------:R-:W-:Y:S01]  /*19d0*/  UMOV UR4, 0x400 ;  /* 0x0000040000047882 */ /* 0x000fe20000000000 */
[----:B------:R-:W-:Y:S02]  /*19e0*/  IMAD.U32 R0, RZ, RZ, UR40 ;  /* 0x00000028ff007e24 */ /* 0x000fe4000f8e00ff */
[----:B------:R-:W-:-:S03]  /*19f0*/  IMAD.U32 R3, RZ, RZ, UR41 ;  /* 0x00000029ff037e24 */ /* 0x000fc6000f8e00ff */
[----:B------:R-:W-:Y:S01]  /*1a00*/  SHF.L.U32 R0, R0, 0x1f, RZ ;  /* 0x0000001f00007819 */ /* 0x000fe200000006ff */
[----:B0-----:R-:W-:-:S06]  /*1a10*/  ULEA UR4, UR5, UR4, 0x18 ;  /* 0x0000000405047291 */ /* 0x001fcc000f8ec03f */
[----:B------:R-:W-:-:S04]  /*1a20*/  IMAD.U32 R6, RZ, RZ, UR4 ;  /* 0x00000004ff067e24 */ /* 0x000fc8000f8e00ff */
[----:B------:R-:W-:-:S04]  /*1a30*/  IMAD R3, R3, 0x8, R6 ;  /* 0x0000000803037824 */ /* 0x000fc800078e0206 */
[----:B------:R0:W1:Y:S01]  /*1a40*/  SYNCS.PHASECHK.TRANS64.TRYWAIT P1, [R3+URZ], R0 ;  /* 0x00000000030075a7 */ /* 0x000062000802017f */
[----:B------:R-:W-:Y:S05]  /*1a50*/  @!P0 BRA `(.L_x_20) ;  /* 0x0000000000048947 */ /* 0x000fea0003800000 */
[----:B------:R-:W-:Y:S01]  /*1a60*/  BPT.TRAP 0x1 ;  /* 0x000000040000795c */ /* 0x000fe20000300000 */
.L_x_20:
[----:B------:R-:W-:-:S05]  /*1a70*/  IMAD.U32 R4, RZ, RZ, UR44 ;  /* 0x0000002cff047e24 */ /* 0x000fca000f8e00ff */
[----:B------:R-:W-:Y:S01]  /*1a80*/  ISETP.GE.AND P2, PT, R4, 0x1, PT ;  /* 0x000000010400780c */ /* 0x000fe20003f46270 */
[----:B-1----:R-:W-:-:S12]  /*1a90*/  @P1 BRA `(.L_x_21) ;  /* 0x0000000000081947 */ /* 0x002fd80003800000 */
[----:B------:R-:W1:Y:S02]  /*1aa0*/  SYNCS.PHASECHK.TRANS64.TRYWAIT P1, [R3+URZ], R0 ;  /* 0x00000000030075a7 */ /* 0x000e64000802017f */
[----:B-1----:R-:W-:Y:S05]  /*1ab0*/  @!P1 BRA `(.L_x_22) ;  /* 0x0000006000e89947 */ /* 0x002fea0003800000 */
.L_x_21:
[----:B------:R-:W-:Y:S05]  /*1ac0*/  WARPSYNC.ALL ;  /* 0x0000000000007948 */ /* 0x000fea0003800000 */
[----:B------:R-:W-:Y:S01]  /*1ad0*/  R2UR UR4, R6 ;  /* 0x00000000060472ca */ /* 0x000fe200000e0000 */
[----:B------:R-:W-:Y:S01]  /*1ae0*/  WARPGROUP.ARRIVE ;  /* 0x00000000000079c5 */ /* 0x000fe20000000000 */
[----:B------:R-:W-:Y:S01]  /*1af0*/  UMOV UR5, 0xc0000010 ;  /* 0xc000001000057882 */ /* 0x000fe20000000000 */
[----:B------:R-:W-:-:S10]  /*1b00*/  UMOV UR7, 0xc0000010 ;  /* 0xc000001000077882 */ /* 0x000fd40000000000 */
[----:B------:R-:W-:-:S04]  /*1b10*/  UIADD3 UR4, UR4, 0x1c280, URZ ;  /* 0x0001c28004047890 */ /* 0x000fc8000fffe03f */
[----:B------:R-:W-:-:S04]  /*1b20*/  USHF.R.U32.HI UR4, URZ, 0x4, UR4 ;  /* 0x000000043f047899 */ /* 0x000fc80008011604 */
[----:B------:R-:W-:-:S04]  /*1b30*/  ULOP3.LUT UR4, UR4, 0x3fff, URZ, 0xc0, !UPT ;  /* 0x00003fff04047892 */ /* 0x000fc8000f8ec03f */
[----:B------:R-:W-:Y:S02]  /*1b40*/  ULOP3.LUT UR9, UR4, 0x10000, URZ, 0xfc, !UPT ;  /* 0x0001000004097892 */ /* 0x000fe4000f8efc3f */
[----:B------:R-:W-:Y:S02]  /*1b50*/  ULEA UR4, UR41, UR45, 0x8 ;  /* 0x0000002d29047291 */ /* 0x000fe4000f8e403f */
[----:B------:R-:W-:-:S09]  /*1b60*/  ULEA UR6, UR41, UR9, 0x8 ;  /* 0x0000000929067291 */ /* 0x000fd2000f8e403f */
[----:B------:R-:W-:Y:S03]  /*1b70*/  IGMMA.64x128x32.S8.S8 R24, gdesc[UR4], RZ, !UPT, gsb0 ;  /* 0x03600000041879f1 */ /* 0x000fe6000c0410ff */
[----:B------:R-:W-:Y:S02]  /*1b80*/  WARPGROUP.DEPBAR.LE gsb0, 0x0 ;  /* 0x00008000000079c5 */ /* 0x000fe40000010000 */
[----:B------:R-:W-:Y:S05]  /*1b90*/  @!P2 BRA `(.L_x_23) ;  /* 0x0000000000cca947 */ /* 0x000fea0003800000 */
[----:B------:R-:W-:Y:S01]  /*1ba0*/  UIADD3 UR4, UR41, 0x1, URZ ;  /* 0x0000000129047890 */ /* 0x000fe2000fffe03f */
[----:B01----:R-:W-:Y:S02]  /*1bb0*/  IMAD.U32 R0, RZ, RZ, UR44 ;  /* 0x0000002cff007e24 */ /* 0x003fe4000f8e00ff */
[----:B------:R-:W-:Y:S01]  /*1bc0*/  IMAD.U32 R3, RZ, RZ, UR41 ;  /* 0x00000029ff037e24 */ /* 0x000fe2000f8e00ff */
[----:B------:R-:W-:-:S04]  /*1bd0*/  UISETP.NE.AND UP0, UPT, UR4, 0x1c, UPT ;  /* 0x0000001c0400788c */ /* 0x000fc8000bf05270 */
[----:B------:R-:W-:Y:S02]  /*1be0*/  USEL UR5, URZ, 0x1, UP0 ;  /* 0x000000013f057887 */ /* 0x000fe40008000000 */
[----:B------:R-:W-:Y:S02]  /*1bf0*/  USEL UR8, UR4, URZ, UP0 ;  /* 0x0000003f04087287 */ /* 0x000fe40008000000 */
[----:B------:R-:W-:-:S06]  /*1c00*/  ULOP3.LUT UR5, UR40, UR5, URZ, 0x3c, !UPT ;  /* 0x0000000528057292 */ /* 0x000fcc000f8e3c3f */
[----:B------:R-:W-:-:S07]  /*1c10*/  IMAD.U32 R7, RZ, RZ, UR5 ;  /* 0x00000005ff077e24 */ /* 0x000fce000f8e00ff */
.L_x_30:
[----:B------:R-:W-:Y:S05]  /*1c20*/  @!P0 BRA `(.L_x_24) ;  /* 0x0000000000048947 */ /* 0x000fea0003800000 */
[----:B------:R-:W-:Y:S01]  /*1c30*/  BPT.TRAP 0x1 ;  /* 0x000000040000795c */ /* 0x000fe20000300000 */
.L_x_24:
[----:B------:R-:W0:Y:S01]  /*1c40*/  S2UR UR5, SR_CgaCtaId ;  /* 0x00000000000579c3 */ /* 0x000e220000008800 */
[----:B------:R-:W-:Y:S01]  /*1c50*/  UMOV UR4, 0x400 ;  /* 0x0000040000047882 */ /* 0x000fe20000000000 */
[----:B------:R-:W-:Y:S01]  /*1c60*/  IMAD.U32 R5, RZ, RZ, UR8 ;  /* 0x00000008ff057e24 */ /* 0x000fe2000f8e00ff */
[----:B------:R-:W-:Y:S01]  /*1c70*/  SHF.L.U32 R4, R7, 0x1f, RZ ;  /* 0x0000001f07047819 */ /* 0x000fe200000006ff */
[----:B0-----:R-:W-:-:S06]  /*1c80*/  ULEA UR4, UR5, UR4, 0x18 ;  /* 0x0000000405047291 */ /* 0x001fcc000f8ec03f */
[----:B------:R-:W-:-:S04]  /*1c90*/  IMAD.U32 R6, RZ, RZ, UR4 ;  /* 0x00000004ff067e24 */ /* 0x000fc8000f8e00ff */
[----:B------:R-:W-:-:S04]  /*1ca0*/  IMAD R5, R5, 0x8, R6 ;  /* 0x0000000805057824 */ /* 0x000fc800078e0206 */
[----:B------:R0:W1:Y:S01]  /*1cb0*/  SYNCS.PHASECHK.TRANS64.TRYWAIT P1, [R5+URZ], R4 ;  /* 0x00000004050075a7 */ /* 0x000062000802017f */
[----:B------:R-:W-:Y:S05]  /*1cc0*/  @!P0 BRA `(.L_x_25) ;  /* 0x0000000000048947 */ /* 0x000fea0003800000 */
[----:B------:R-:W-:Y:S01]  /*1cd0*/  BPT.TRAP 0x1 ;  /* 0x000000040000795c */ /* 0x000fe20000300000 */
.L_x_25:
[----:B-1----:R-:W-:Y:S05]  /*1ce0*/  @P1 BRA `(.L_x_26) ;  /* 0x0000000000081947 */ /* 0x002fea0003800000 */
[----:B------:R-:W1:Y:S02]  /*1cf0*/  SYNCS.PHASECHK.TRANS64.TRYWAIT P1, [R5+URZ], R4 ;  /* 0x00000004050075a7 */ /* 0x000e64000802017f */
[----:B-1----:R-:W-:Y:S05]  /*1d00*/  @!P1 BRA `(.L_x_27) ;  /* 0x0000006000689947 */ /* 0x002fea0003800000 */
.L_x_26:
[----:B------:R-:W-:Y:S01]  /*1d10*/  ULEA UR4, UR8, UR45, 0x8 ;  /* 0x0000002d08047291 */ /* 0x000fe2000f8e403f */
[----:B------:R-:W-:Y:S01]  /*1d20*/  WARPGROUP.ARRIVE ;  /* 0x00000000000079c5 */ /* 0x000fe20000000000 */
[----:B------:R-:W-:Y:S01]  /*1d30*/  ULEA UR6, UR8, UR9, 0x8 ;  /* 0x0000000908067291 */ /* 0x000fe2000f8e403f */
[----:B------:R-:W-:Y:S01]  /*1d40*/  UMOV UR5, 0xc0000010 ;  /* 0xc000001000057882 */ /* 0x000fe20000000000 */
[----:B------:R-:W-:-:S07]  /*1d50*/  UMOV UR7, 0xc0000010 ;  /* 0xc000001000077882 */ /* 0x000fce0000000000 */
[----:B------:R-:W-:Y:S03]  /*1d60*/  IGMMA.64x128x32.S8.S8 R24, gdesc[UR4], R24, gsb0 ;  /* 0x03600000041879f1 */ /* 0x000fe60008041018 */
[----:B------:R-:W-:Y:S02]  /*1d70*/  WARPGROUP.DEPBAR.LE gsb0, 0x0 ;  /* 0x00008000000079c5 */ /* 0x000fe40000010000 */
[----:B------:R-:W-:Y:S05]  /*1d80*/  @!P0 BRA `(.L_x_28) ;  /* 0x0000000000048947 */ /* 0x000fea0003800000 */
[----:B------:R-:W-:Y:S01]  /*1d90*/  BPT.TRAP 0x1 ;  /* 0x000000040000795c */ /* 0x000fe20000300000 */
.L_x_28:
[----:B------:R-:W-:-:S13]  /*1da0*/  ISETP.NE.AND P1, PT, R22, RZ, PT ;  /* 0x000000ff1600720c */ /* 0x000fda0003f25270 */
[----:B01----:R-:W-:-:S04]  /*1db0*/  @P1 IMAD R4, R3, 0x8, R6 ;  /* 0x0000000803041824 */ /* 0x003fc800078e0206 */
[----:B------:R-:W-:-:S05]  /*1dc0*/  @P1 VIADD R4, R4, 0xe0 ;  /* 0x000000e004041836 */ /* 0x000fca0000000000 */
[----:B------:R-:W-:-:S04]  /*1dd0*/  @P1 PRMT R4, R19, 0x654, R4 ;  /* 0x0000065413041816 */ /* 0x000fc80000000004 */
[----:B------:R0:W-:Y:S01]  /*1de0*/  @P1 SYNCS.ARRIVE.TRANS64.RED.A1T0 RZ, [R4+URZ], RZ ;  /* 0x000000ff04ff19a7 */ /* 0x0001e2000810043f */
[----:B------:R-:W-:-:S13]  /*1df0*/  ISETP.GT.U32.AND P1, PT, R18, 0x1, PT ;  /* 0x000000011200780c */ /* 0x000fda0003f24070 */
[----:B0-----:R-:W-:Y:S05]  /*1e00*/  @P1 BRA `(.L_x_29) ;  /* 0x0000000000041947 */ /* 0x001fea0003800000 */
[----:B------:R-:W-:Y:S01]  /*1e10*/  BPT.TRAP 0x1 ;  /* 0x000000040000795c */ /* 0x000fe20000300000 */
.L_x_29:
[----:B------:R-:W-:Y:S01]  /*1e20*/  UIADD3 UR8, UR8, 0x1, URZ ;  /* 0x0000000108087890 */ /* 0x000fe2000fffe03f */
[C---:B------:R-:W-:Y:S01]  /*1e30*/  ISETP.GT.AND P2, PT, R0.reuse, 0x1, PT ;  /* 0x000000010000780c */ /* 0x040fe20003f44270 */
[----:B------:R-:W-:Y:S02]  /*1e40*/  VIADD R3, R3, 0x1 ;  /* 0x0000000103037836 */ /* 0x000fe40000000000 */
[----:B------:R-:W-:Y:S01]  /*1e50*/  UISETP.NE.AND UP0, UPT, UR8, 0x1c, UPT ;  /* 0x0000001c0800788c */ /* 0x000fe2000bf05270 */
[----:B------:R-:W-:Y:S02]  /*1e60*/  VIADD R0, R0, 0xffffffff ;  /* 0xffffffff00007836 */ /* 0x000fe40000000000 */
[C---:B------:R-:W-:Y:S01]  /*1e70*/  ISETP.NE.AND P1, PT, R3.reuse, 0x1c, PT ;  /* 0x0000001c0300780c */ /* 0x040fe20003f25270 */
[----:B------:R-:W-:Y:S02]  /*1e80*/  USEL UR4, URZ, 0x1, UP0 ;  /* 0x000000013f047887 */ /* 0x000fe40008000000 */
[----:B------:R-:W-:Y:S01]  /*1e90*/  USEL UR8, UR8, URZ, UP0 ;  /* 0x0000003f08087287 */ /* 0x000fe20008000000 */
[----:B------:R-:W-:-:S03]  /*1ea0*/  SEL R3, R3, RZ, P1 ;  /* 0x000000ff03037207 */ /* 0x000fc60000800000 */
[----:B------:R-:W-:Y:S01]  /*1eb0*/  LOP3.LUT R7, R7, UR4, RZ, 0x3c, !PT ;  /* 0x0000000407077c12 */ /* 0x000fe2000f8e3cff */
[----:B------:R-:W-:Y:S07]  /*1ec0*/  @P2 BRA `(.L_x_30) ;  /* 0xfffffffc00542947 */ /* 0x000fee000383ffff */
.L_x_23:
[----:B01----:R-:W0:Y:S02]  /*1ed0*/  LDC R0, c[0x0][0x28c] ;  /* 0x0000a300ff007b82 */ /* 0x003e240000000800 */
[----:B0-----:R-:W-:-:S13]  /*1ee0*/  ISETP.GE.AND P1, PT, R0, 0x1, PT ;  /* 0x000000010000780c */ /* 0x001fda0003f26270 */
[----:B------:R-:W-:Y:S05]  /*1ef0*/  @!P1 BRA `(.L_x_31) ;  /* 0x0000000000449947 */ /* 0x000fea0003800000 */
[----:B------:R-:W-:Y:S05]  /*1f00*/  @!P0 BRA `(.L_x_32) ;  /* 0x0000000000048947 */ /* 0x000fea0003800000 */
[----:B------:R-:W-:Y:S01]  /*1f10*/  BPT.TRAP 0x1 ;  /* 0x000000040000795c */ /* 0x000fe20000300000 */
.L_x_32:
[----:B------:R-:W-:-:S13]  /*1f20*/  ISETP.NE.AND P0, PT, R22, RZ, PT ;  /* 0x000000ff1600720c */ /* 0x000fda0003f05270 */
[----:B------:R-:W-:-:S05]  /*1f30*/  VOTEU.ANY UP0, P0 ;  /* 0x00000000003f7886 */ /* 0x000fca0000000100 */
[----:B------:R-:W-:-:S06]  /*1f40*/  @UP0 UIADD3 UR4, UR44, UR41, URZ ;  /* 0x000000292c040290 */ /* 0x000fcc000fffe03f */
[----:B------:R-:W-:Y:S02]  /*1f50*/  IMAD.U32 R4, RZ, RZ, UR4 ;  /* 0x00000004ff047e24 */ /* 0x000fe4000f8e00ff */
[----:B------:R-:W-:-:S03]  /*1f60*/  IMAD.U32 R3, RZ, RZ, UR4 ;  /* 0x00000004ff037e24 */ /* 0x000fc6000f8e00ff */
[----:B------:R-:W-:-:S05]  /*1f70*/  @P0 SHF.R.U32.HI R4, RZ, 0x2, R4 ;  /* 0x00000002ff040819 */ /* 0x000fca0000011604 */
[----:B------:R-:W-:-:S04]  /*1f80*/  @P0 IMAD.WIDE.U32 R4, R4, 0x24924925, RZ ;  /* 0x2492492504040825 */ /* 0x000fc800078e00ff */
[----:B------:R-:W-:-:S04]  /*1f90*/  @P0 IMAD R4, R5, -0x1c, R3 ;  /* 0xffffffe405040824 */ /* 0x000fc800078e0203 */
[----:B------:R-:W-:-:S04]  /*1fa0*/  @P0 IMAD R4, R4, 0x8, R6 ;  /* 0x0000000804040824 */ /* 0x000fc800078e0206 */
[----:B------:R-:W-:-:S05]  /*1fb0*/  @P0 VIADD R4, R4, 0xe0 ;  /* 0x000000e004040836 */ /* 0x000fca0000000000 */
[----:B------:R-:W-:-:S04]  /*1fc0*/  @P0 PRMT R4, R19, 0x654, R4 ;  /* 0x0000065413040816 */ /* 0x000fc80000000004 */
[----:B------:R0:W-:Y:S01]  /*1fd0*/  @P0 SYNCS.ARRIVE.TRANS64.RED.A1T0 RZ, [R4+URZ], RZ ;  /* 0x000000ff04ff09a7 */ /* 0x0001e2000810043f */
[----:B------:R-:W-:-:S13]  /*1fe0*/  ISETP.GT.U32.AND P0, PT, R18, 0x1, PT ;  /* 0x000000011200780c */ /* 0x000fda0003f04070 */
[----:B0-----:R-:W-:Y:S05]  /*1ff0*/  @P0 BRA `(.L_x_31) ;  /* 0x0000000000040947 */ /* 0x001fea0003800000 */
[----:B------:R-:W-:Y:S01]  /*2000*/  BPT.TRAP 0x1 ;  /* 0x000000040000795c */ /* 0x000fe20000300000 */
.L_x_31:
[----:B------:R-:W-:Y:S01]  /*2010*/  IMAD.SHL.U32 R3, R100, 0x80, RZ ;  /* 0x0000008064037824 */ /* 0x000fe200078e00ff */
[----:B------:R-:W-:Y:S01]  /*2020*/  UIADD3 UR41, UR43, UR41, URZ ;  /* 0x000000292b297290 */ /* 0x000fe2000fffe03f */
[----:B------:R-:W-:Y:S01]  /*2030*/  IMAD.SHL.U32 R10, R99, 0x80, RZ ;  /* 0x00000080630a7824 */ /* 0x000fe200078e00ff */
[----:B------:R-:W-:Y:S01]  /*2040*/  ULDC UR5, c[0x0][0x288] ;  /* 0x0000a20000057ab9 */ /* 0x000fe20000000800 */
[----:B------:R-:W-:Y:S01]  /*2050*/  ULDC UR7, c[0x0][0x284] ;  /* 0x0000a10000077ab9 */ /* 0x000fe20000000800 */
[----:B------:R-:W-:Y:S01]  /*2060*/  UISETP.GT.U32.AND UP0, UPT, UR41, 0x1b, UPT ;  /* 0x0000001b2900788c */ /* 0x000fe2000bf04070 */
[C---:B------:R-:W-:Y:S01]  /*2070*/  ISETP.GE.AND P0, PT, R3.reuse, UR5, PT ;  /* 0x0000000503007c0c */ /* 0x040fe2000bf06270 */
[----:B------:R-:W-:Y:S01]  /*2080*/  UISETP.GE.U32.AND UP1, UPT, UR43, 0x1c, UPT ;  /* 0x0000001c2b00788c */ /* 0x000fe2000bf26070 */
[----:B------:R-:W-:Y:S01]  /*2090*/  SHF.R.S32.HI R11, RZ, 0x1f, R23 ;  /* 0x0000001fff0b7819 */ /* 0x000fe20000011417 */
[----:B------:R-:W-:Y:S01]  /*20a0*/  UISETP.LT.U32.AND UP0, UPT, UR43, 0x1c, UP0 ;  /* 0x0000001c2b00788c */ /* 0x000fe20008701070 */
[----:B------:R-:W-:Y:S01]  /*20b0*/  ISETP.GE.OR P0, PT, R10, UR7, P0 ;  /* 0x000000070a007c0c */ /* 0x000fe20008706670 */
[----:B------:R-:W-:Y:S01]  /*20c0*/  USHF.R.U32.HI UR4, URZ, 0x2, UR41 ;  /* 0x000000023f047899 */ /* 0x000fe20008011629 */
[----:B------:R-:W-:Y:S01]  /*20d0*/  LOP3.LUT R8, R3, 0x6, R94, 0xf8, !PT ;  /* 0x0000000603087812 */ /* 0x000fe200078ef85e */
[----:B------:R-:W-:Y:S01]  /*20e0*/  USEL UR6, URZ, 0x1, !UP0 ;  /* 0x000000013f067887 */ /* 0x000fe2000c000000 */
[----:B------:R-:W-:-:S02]  /*20f0*/  ULDC.64 UR8, c[0x0][0x5d0] ;  /* 0x0001740000087ab9 */ /* 0x000fc40000000a00 */
[----:B------:R-:W-:Y:S01]  /*2100*/  SHF.R.S32.HI R9, RZ, 0x1f, R8 ;  /* 0x0000001fff097819 */ /* 0x000fe20000011408 */
[----:B------:R-:W-:Y:S01]  /*2110*/  IMAD R0, R11, UR8, RZ ;  /* 0x000000080b007c24 */ /* 0x000fe2000f8e02ff */
[----:B------:R-:W-:Y:S02]  /*2120*/  UIMAD.WIDE.U32 UR4, UR4, 0x24924925, URZ ;  /* 0x24924925040478a5 */ /* 0x000fe4000f8e003f */
[----:B------:R-:W-:Y:S01]  /*2130*/  ULOP3.LUT UR40, UR40, UR6, URZ, 0x3c, !UPT ;  /* 0x0000000628287292 */ /* 0x000fe2000f8e3c3f */
[C---:B------:R-:W-:Y:S01]  /*2140*/  IMAD R7, R23.reuse, UR9, R0 ;  /* 0x0000000917077c24 */ /* 0x040fe2000f8e0200 */
[----:B------:R-:W-:Y:S01]  /*2150*/  UIMAD UR41, UR5, -0x1c, UR41 ;  /* 0xffffffe4052978a4 */ /* 0x000fe2000f8e0229 */
[----:B------:R-:W-:Y:S01]  /*2160*/  IMAD.WIDE.U32 R4, R23, UR8, R8 ;  /* 0x0000000817047c25 */ /* 0x000fe2000f8e0008 */
[----:B------:R-:W-:-:S03]  /*2170*/  @UP1 ULOP3.LUT UR40, UR40, 0x1, UR5, 0x78, !UPT ;  /* 0x0000000128281892 */ /* 0x000fc6000f8e7805 */
[----:B------:R-:W-:Y:S02]  /*2180*/  IMAD.IADD R5, R5, 0x1, R7 ;  /* 0x0000000105057824 */ /* 0x000fe400078e0207 */
[----:B------:R-:W-:Y:S01]  /*2190*/  IMAD.MOV.U32 R0, RZ, RZ, -0x1 ;  /* 0xffffffffff007424 */ /* 0x000fe200078e00ff */
[----:B------:R-:W-:Y:S06]  /*21a0*/  @P0 BRA `(.L_x_33) ;  /* 0x0000003000ac0947 */ /* 0x000fec0003800000 */
[----:B------:R-:W0:Y:S01]  /*21b0*/  LDC.64 R12, c[0x0][0x5c8] ;  /* 0x00017200ff0c7b82 */ /* 0x000e220000000a00 */
[----:B------:R-:W-:Y:S01]  /*21c0*/  IMAD.WIDE R14, R99, 0x80, R88 ;  /* 0x00000080630e7825 */ /* 0x000fe200078e0258 */
[----:B------:R-:W-:Y:S01]  /*21d0*/  ULDC.64 UR4, c[0x0][0x5c0] ;  /* 0x0001700000047ab9 */ /* 0x000fe20000000a00 */
[----:B------:R-:W-:Y:S02]  /*21e0*/  BSSY B0, `(.L_x_33) ;  /* 0x0000327000007945 */ /* 0x000fe40003800000 */
[----:B------:R-:W-:Y:S02]  /*21f0*/  IMAD.IADD R99, R97, 0x1, -R10 ;  /* 0x0000000161637824 */ /* 0x000fe400078e0a0a */
[----:B------:R-:W-:Y:S02]  /*2200*/  IMAD.IADD R3, R92, 0x1, -R3 ;  /* 0x000000015c037824 */ /* 0x000fe400078e0a03 */
[-C--:B0-----:R-:W-:Y:S02]  /*2210*/  IMAD R6, R15, R12.reuse, RZ ;  /* 0x0000000c0f067224 */ /* 0x081fe400078e02ff */
[----:B------:R-:W-:-:S04]  /*2220*/  IMAD.WIDE.U32 R4, R14, R12, R4 ;  /* 0x0000000c0e047225 */ /* 0x000fc800078e0004 */
[----:B------:R-:W-:Y:S01]  /*2230*/  IMAD R7, R14, R13, R6 ;  /* 0x0000000d0e077224 */ /* 0x000fe200078e0206 */
[----:B------:R-:W-:-:S03]  /*2240*/  IADD3 R4, P0, R4, UR4, RZ ;  /* 0x0000000404047c10 */ /* 0x000fc6000ff1e0ff */
[----:B------:R-:W-:Y:S01]  /*2250*/  IMAD.IADD R7, R5, 0x1, R7 ;  /* 0x0000000105077824 */ /* 0x000fe200078e0207 */
[----:B------:R-:W-:-:S04]  /*2260*/  LEA R6, P1, R12, R4, 0x3 ;  /* 0x000000040c067211 */ /* 0x000fc800078218ff */
[----:B------:R-:W-:Y:S02]  /*2270*/  IADD3.X R5, R7, UR5, RZ, P0, !PT ;  /* 0x0000000507057c10 */ /* 0x000fe400087fe4ff */
[----:B-----5:R-:W-:Y:S02]  /*2280*/  ISETP.NE.AND P0, PT, R91, RZ, PT ;  /* 0x000000ff5b00720c */ /* 0x020fe40003f05270 */
[----:B------:R-:W-:-:S11]  /*2290*/  LEA.HI.X R7, R12, R5, R13, 0x3, P1 ;  /* 0x000000050c077211 */ /* 0x000fd600008f1c0d */
[----:B------:R-:W-:Y:S05]  /*22a0*/  @!P0 BRA `(.L_x_34) ;  /* 0x0000002400608947 */ /* 0x000fea0003800000 */
[----:B------:R-:W0:Y:S01]  /*22b0*/  LDC.64 R102, c[0x0][0x5b0] ;  /* 0x00016c00ff667b82 */ /* 0x000e220000000a00 */
[----:B------:R-:W-:Y:S01]  /*22c0*/  ULDC.64 UR4, c[0x0][0x5b8] ;  /* 0x00016e0000047ab9 */ /* 0x000fe20000000a00 */
[----:B------:R-:W-:Y:S01]  /*22d0*/  ISETP.GE.AND P1, PT, R99, 0x1, PT ;  /* 0x000000016300780c */ /* 0x000fe20003f26270 */
[----:B------:R-:W-:Y:S01]  /*22e0*/  IMAD R10, R11, UR4, RZ ;  /* 0x000000040b0a7c24 */ /* 0x000fe2000f8e02ff */
[----:B------:R-:W-:Y:S01]  /*22f0*/  BSSY B1, `(.L_x_35) ;  /* 0x000000e000017945 */ /* 0x000fe20003800000 */
[----:B------:R-:W-:Y:S01]  /*2300*/  IMAD.WIDE.U32 R20, R23, UR4, R8 ;  /* 0x0000000417147c25 */ /* 0x000fe2000f8e0008 */
[----:B------:R-:W-:Y:S02]  /*2310*/  ISETP.LT.OR P5, PT, R3, 0x1, !P1 ;  /* 0x000000010300780c */ /* 0x000fe40004fa1670 */
[----:B------:R-:W1:Y:S01]  /*2320*/  LDC.64 R104, c[0x0][0x5a8] ;  /* 0x00016a00ff687b82 */ /* 0x000e620000000a00 */
[----:B------:R-:W-:Y:S02]  /*2330*/  IMAD R13, R23, UR5, R10 ;  /* 0x00000005170d7c24 */ /* 0x000fe4000f8e020a */
[----:B------:R-:W-:-:S02]  /*2340*/  IMAD.MOV.U32 R12, RZ, RZ, R20 ;  /* 0x000000ffff0c7224 */ /* 0x000fc400078e0014 */
[----:B------:R-:W-:Y:S02]  /*2350*/  IMAD.IADD R13, R21, 0x1, R13 ;  /* 0x00000001150d7824 */ /* 0x000fe400078e020d */
[-C--:B0-----:R-:W-:Y:S02]  /*2360*/  IMAD R10, R15, R102.reuse, RZ ;  /* 0x000000660f0a7224 */ /* 0x081fe400078e02ff */
[----:B------:R-:W-:-:S04]  /*2370*/  IMAD.WIDE.U32 R8, R14, R102, R12 ;  /* 0x000000660e087225 */ /* 0x000fc800078e000c */
[----:B------:R-:W-:Y:S01]  /*2380*/  IMAD R23, R14, R103, R10 ;  /* 0x000000670e177224 */ /* 0x000fe200078e020a */
[----:B-1----:R-:W-:-:S04]  /*2390*/  IADD3 R8, P0, R8, R104, RZ ;  /* 0x0000006808087210 */ /* 0x002fc80007f1e0ff */
[----:B------:R-:W-:Y:S01]  /*23a0*/  IADD3.X R9, R105, R9, R23, P0, !PT ;  /* 0x0000000969097210 */ /* 0x000fe200007fe417 */
[----:B------:R-:W-:Y:S08]  /*23b0*/  @P5 BRA `(.L_x_36) ;  /* 0x0000000000045947 */ /* 0x000ff00003800000 */
[----:B------:R0:W5:Y:S02]  /*23c0*/  LDG.E.U8 R98, desc[UR38][R8.64] ;  /* 0x0000002608627981 */ /* 0x000164000c1e1100 */
.L_x_36:
[----:B------:R-:W-:Y:S05]  /*23d0*/  BSYNC B1 ;  /* 0x0000000000017941 */ /* 0x000fea0003800000 */
.L_x_35:
[----:B-----5:R-:W-:Y:S01]  /*23e0*/  LOP3.LUT R15, R98, 0xffff, RZ, 0xc0, !PT ;  /* 0x0000ffff620f7812 */ /* 0x020fe200078ec0ff */
[C---:B------:R-:W-:Y:S01]  /*23f0*/  IMAD.SHL.U32 R10, R102.reuse, 0x8, RZ ;  /* 0x00000008660a7824 */ /* 0x040fe200078e00ff */
[----:B------:R-:W-:Y:S01]  /*2400*/  ISETP.LT.OR P2, PT, R3, 0x2, !P1 ;  /* 0x000000020300780c */ /* 0x000fe20004f41670 */
[----:B------:R-:W-:Y:S01]  /*2410*/  BSSY B1, `(.L_x_37) ;  /* 0x000000e000017945 */ /* 0x000fe20003800000 */
[----:B------:R-:W-:Y:S02]  /*2420*/  PRMT R100, R15, 0x8880, RZ ;  /* 0x000088800f647816 */ /* 0x000fe400000000ff */
[----:B------:R-:W-:Y:S02]  /*2430*/  SHF.L.U64.HI R11, R102, 0x3, R103 ;  /* 0x00000003660b7819 */ /* 0x000fe40000010267 */
[----:B------:R-:W-:Y:S01]  /*2440*/  ISETP.GE.AND P0, PT, R99, 0x9, PT ;  /* 0x000000096300780c */ /* 0x000fe20003f06270 */
[----:B------:R-:W-:Y:S02]  /*2450*/  IMAD R15, R100, R91, RZ ;  /* 0x0000005b640f7224 */ /* 0x000fe400078e02ff */
[----:B------:R-:W-:-:S04]  /*2460*/  IMAD.WIDE.U32 R10, R14, R102, R10 ;  /* 0x000000660e0a7225 */ /* 0x000fc800078e000a */
[----:B------:R-:W-:Y:S01]  /*2470*/  @!P5 IMAD R21, R24, R90, R15 ;  /* 0x0000005a1815d224 */ /* 0x000fe200078e020f */
[----:B------:R-:W-:Y:S01]  /*2480*/  IADD3 R10, P3, P4, R20, R104, R10 ;  /* 0x00000068140a7210 */ /* 0x000fe20007c7e00a */
[----:B------:R-:W-:-:S03]  /*2490*/  IMAD.IADD R20, R23, 0x1, R11 ;  /* 0x0000000117147824 */ /* 0x000fc600078e020b */
[----:B------:R1:W-:Y:S01]  /*24a0*/  @!P5 STG.E.U8 desc[UR38][R4.64], R21 ;  /* 0x000000150400d986 */ /* 0x0003e2000c101126 */
[----:B------:R-:W-:Y:S08]  /*24b0*/  @P2 BRA `(.L_x_38) ;  /* 0x00000000000c2947 */ /* 0x000ff00003800000 */
[----:B------:R-:W2:Y:S02]  /*24c0*/  LDG.E.U8 R98, desc[UR38][R8.64+0x1] ;  /* 0x0000012608627981 */ /* 0x000ea4000c1e1100 */
[----:B--2---:R-:W-:-:S05]  /*24d0*/  PRMT R14, R98, 0x8880, RZ ;  /* 0x00008880620e7816 */ /* 0x004fca00000000ff */
[----:B------:R-:W-:-:S07]  /*24e0*/  IMAD R15, R14, R91, RZ ;  /* 0x0000005b0e0f7224 */ /* 0x000fce00078e02ff */
.L_x_38:
[----:B------:R-:W-:Y:S05]  /*24f0*/  BSYNC B1 ;  /* 0x0000000000017941 */ /* 0x000fea0003800000 */
.L_x_37:
[----:B------:R-:W-:Y:S01]  /*2500*/  ISETP.LT.OR P5, PT, R3, 0x1, !P0 ;  /* 0x000000010300780c */ /* 0x000fe200047a1670 */
[----:B------:R-:W-:Y:S01]  /*2510*/  @!P2 IMAD R25, R25, R90, R15 ;  /* 0x0000005a1919a224 */ /* 0x000fe200078e020f */
[----:B------:R-:W-:Y:S01]  /*2520*/  BSSY B1, `(.L_x_39) ;  /* 0x000000a000017945 */ /* 0x000fe20003800000 */
[----:B------:R-:W-:Y:S02]  /*2530*/  IADD3.X R11, R13, R105, R20, P3, P4 ;  /* 0x000000690d0b7210 */ /* 0x000fe40001fe8414 */
[C---:B------:R-:W-:Y:S01]  /*2540*/  ISETP.LT.OR P3, PT, R3.reuse, 0x2, !P0 ;  /* 0x000000020300780c */ /* 0x040fe20004761670 */
[----:B------:R2:W-:Y:S01]  /*2550*/  @!P2 STG.E.U8 desc[UR38][R4.64+0x1], R25 ;  /* 0x000001190400a986 */ /* 0x0005e2000c101126 */
[C---:B------:R-:W-:Y:S02]  /*2560*/  ISETP.LT.OR P4, PT, R3.reuse, 0x9, !P1 ;  /* 0x000000090300780c */ /* 0x040fe40004f81670 */
[----:B------:R-:W-:-:S04]  /*2570*/  ISETP.LT.OR P2, PT, R3, 0xa, !P1 ;  /* 0x0000000a0300780c */ /* 0x000fc80004f41670 */
[----:B------:R-:W-:Y:S09]  /*2580*/  @P5 BRA `(.L_x_40) ;  /* 0x00000000000c5947 */ /* 0x000ff20003800000 */
[----:B------:R-:W3:Y:S02]  /*2590*/  LDG.E.U8 R98, desc[UR38][R10.64] ;  /* 0x000000260a627981 */ /* 0x000ee4000c1e1100 */
[----:B---3--:R-:W-:-:S05]  /*25a0*/  PRMT R12, R98, 0x8880, RZ ;  /* 0x00008880620c7816 */ /* 0x008fca00000000ff */
[----:B------:R-:W-:-:S07]  /*25b0*/  IMAD R15, R12, R91, RZ ;  /* 0x0000005b0c0f7224 */ /* 0x000fce00078e02ff */
.L_x_40:
[----:B------:R-:W-:Y:S05]  /*25c0*/  BSYNC B1 ;  /* 0x0000000000017941 */ /* 0x000fea0003800000 */
.L_x_39:
[----:B------:R-:W-:Y:S01]  /*25d0*/  @!P5 IMAD R13, R26, R90, R15 ;  /* 0x0000005a1a0dd224 */ /* 0x000fe200078e020f */
[----:B------:R-:W-:Y:S04]  /*25e0*/  BSSY B1, `(.L_x_41) ;  /* 0x0000006000017945 */ /* 0x000fe80003800000 */
[----:B------:R3:W-:Y:S01]  /*25f0*/  @!P5 STG.E.U8 desc[UR38][R6.64], R13 ;  /* 0x0000000d0600d986 */ /* 0x0007e2000c101126 */
[----:B------:R-:W-:Y:S05]  /*2600*/  @P3 BRA `(.L_x_42) ;  /* 0x00000000000c3947 */ /* 0x000fea0003800000 */
[----:B------:R-:W4:Y:S02]  /*2610*/  LDG.E.U8 R98, desc[UR38][R10.64+0x1] ;  /* 0x000001260a627981 */ /* 0x000f24000c1e1100 */
[----:B----4-:R-:W-:-:S05]  /*2620*/  PRMT R12, R98, 0x8880, RZ ;  /* 0x00008880620c7816 */ /* 0x010fca00000000ff */
[----:B------:R-:W-:-:S07]  /*2630*/  IMAD R15, R12, R91, RZ ;  /* 0x0000005b0c0f7224 */ /* 0x000fce00078e02ff */
.L_x_42:
[----:B------:R-:W-:Y:S05]  /*2640*/  BSYNC B1 ;  /* 0x0000000000017941 */ /* 0x000fea0003800000 */
.L_x_41:
[----:B------:R-:W-:Y:S01]  /*2650*/  @!P3 IMAD R27, R27, R90, R15 ;  /* 0x0000005a1b1bb224 */ /* 0x000fe200078e020f */
[----:B------:R-:W-:Y:S04]  /*2660*/  BSSY B1, `(.L_x_43) ;  /* 0x0000006000017945 */ /* 0x000fe80003800000 */
[----:B------:R4:W-:Y:S01]  /*2670*/  @!P3 STG.E.U8 desc[UR38][R6.64+0x1], R27 ;  /* 0x0000011b0600b986 */ /* 0x0009e2000c101126 */
[----:B------:R-:W-:Y:S05]  /*2680*/  @P4 BRA `(.L_x_44) ;  /* 0x00000000000c4947 */ /* 0x000fea0003800000 */
[----:B------:R-:W5:Y:S02]  /*2690*/  LDG.E.U8 R98, desc[UR38][R8.64+0x8] ;  /* 0x0000082608627981 */ /* 0x000f64000c1e1100 */
[----:B-----5:R-:W-:-:S05]  /*26a0*/  PRMT R12, R98, 0x8880, RZ ;  /* 0x00008880620c7816 */ /* 0x020fca00000000ff */
[----:B------:R-:W-:-:S07]  /*26b0*/  IMAD R15, R12, R91, RZ ;  /* 0x0000005b0c0f7224 */ /* 0x000fce00078e02ff */
.L_x_44:
[----:B------:R-:W-:Y:S05]  /*26c0*/  BSYNC B1 ;  /* 0x0000000000017941 */ /* 0x000fea0003800000 */
.L_x_43:
[----:B---3--:R-:W-:Y:S01]  /*26d0*/  @!P4 IMAD R13, R28, R90, R15 ;  /* 0x0000005a1c0dc224 */ /* 0x008fe200078e020f */
[----:B------:R-:W-:Y:S04]  /*26e0*/  BSSY B1, `(.L_x_45) ;  /* 0x0000006000017945 */ /* 0x000fe80003800000 */
[----:B------:R3:W-:Y:S01]  /*26f0*/  @!P4 STG.E.U8 desc[UR38][R4.64+0x8], R13 ;  /* 0x0000080d0400c986 */ /* 0x0007e2000c101126 */
[----:B------:R-:W-:Y:S05]  /*2700*/  @P2 BRA `(.L_x_46) ;  /* 0x00000000000c2947 */ /* 0x000fea0003800000 */
[----:B------:R-:W5:Y:S02]  /*2710*/  LDG.E.U8 R98, desc[UR38][R8.64+0x9] ;  /* 0x0000092608627981 */ /* 0x000f64000c1e1100 */
[----:B-----5:R-:W-:-:S05]  /*2720*/  PRMT R12, R98, 0x8880, RZ ;  /* 0x00008880620c7816 */ /* 0x020fca00000000ff */
[----:B------:R-:W-:-:S07]  /*2730*/  IMAD R15, R12, R91, RZ ;  /* 0x0000005b0c0f7224 */ /* 0x000fce00078e02ff */
.L_x_46:
[----:B------:R-:W-:Y:S05]  /*2740*/  BSYNC B1 ;  /* 0x0000000000017941 */ /* 0x000fea0003800000 */
.L_x_45:
[----:B------:R-:W-:Y:S01]  /*2750*/  ISETP.LT.OR P4, PT, R3, 0x9, !P0 ;  /* 0x000000090300780c */ /* 0x000fe20004781670 */
[----:B------:R-:W-:Y:S01]  /*2760*/  @!P2 IMAD R29, R29, R90, R15 ;  /* 0x0000005a1d1da224 */ /* 0x000fe200078e020f */
[----:B------:R-:W-:Y:S01]  /*2770*/  BSSY B1, `(.L_x_47) ;  /* 0x0000009000017945 */ /* 0x000fe20003800000 */
[C---:B------:R-:W-:Y:S02]  /*2780*/  ISETP.LT.OR P3, PT, R3.reuse, 0xa, !P0 ;  /* 0x0000000a0300780c */ /* 0x040fe40004761670 */
[C---:B------:R-:W-:Y:S01]  /*2790*/  ISETP.LT.OR P5, PT, R3.reuse, 0x11, !P1 ;  /* 0x000000110300780c */ /* 0x040fe20004fa1670 */
[----:B------:R0:W-:Y:S01]  /*27a0*/  @!P2 STG.E.U8 desc[UR38][R4.64+0x9], R29 ;  /* 0x0000091d0400a986 */ /* 0x0001e2000c101126 */
[----:B------:R-:W-:-:S06]  /*27b0*/  ISETP.LT.OR P2, PT, R3, 0x12, !P1 ;  /* 0x000000120300780c */ /* 0x000fcc0004f41670 */
[----:B------:R-:W-:Y:S07]  /*27c0*/  @P4 BRA `(.L_x_48) ;  /* 0x00000000000c4947 */ /* 0x000fee0003800000 */
[----:B------:R-:W5:Y:S02]  /*27d0*/  LDG.E.U8 R98, desc[UR38][R10.64+0x8] ;  /* 0x000008260a627981 */ /* 0x000f64000c1e1100 */
[----:B-----5:R-:W-:-:S05]  /*27e0*/  PRMT R12, R98, 0x8880, RZ ;  /* 0x00008880620c7816 */ /* 0x020fca00000000ff */
[----:B------:R-:W-:-:S07]  /*27f0*/  IMAD R15, R12, R91, RZ ;  /* 0x0000005b0c0f7224 */ /* 0x000fce00078e02ff */
.L_x_48:
[----:B------:R-:W-:Y:S05]  /*2800*/  BSYNC B1 ;  /* 0x0000000000017941 */ /* 0x000fea0003800000 */
.L_x_47:
[----:B---3--:R-:W-:Y:S01]  /*2810*/  @!P4 IMAD R13, R30, R90, R15 ;  /* 0x0000005a1e0dc224 */ /* 0x008fe200078e020f */
[----:B------:R-:W-:Y:S04]  /*2820*/  BSSY B1, `(.L_x_49) ;  /* 0x0000006000017945 */ /* 0x000fe80003800000 */
[----:B------:R3:W-:Y:S01]  /*2830*/  @!P4 STG.E.U8 desc[UR38][R6.64+0x8], R13 ;  /* 0x0000080d0600c986 */ /* 0x0007e2000c101126 */
[----:B------:R-:W-:Y:S05]  /*2840*/  @P3 BRA `(.L_x_50) ;  /* 0x00000000000c3947 */ /* 0x000fea0003800000 */
[----:B------:R-:W5:Y:S02]  /*2850*/  LDG.E.U8 R98, desc[UR38][R10.64+0x9] ;  /* 0x000009260a627981 */ /* 0x000f64000c1e1100 */
[----:B-----5:R-:W-:-:S05]  /*2860*/  PRMT R12, R98, 0x8880, RZ ;  /* 0x00008880620c7816 */ /* 0x020fca00000000ff */
[----:B------:R-:W-:-:S07]  /*2870*/  IMAD R15, R12, R91, RZ ;  /* 0x0000005b0c0f7224 */ /* 0x000fce00078e02ff */
.L_x_50:
[----:B------:R-:W-:Y:S05]  /*2880*/  BSYNC B1 ;  /* 0x0000000000017941 */ /* 0x000fea0003800000 */
.L_x_49:
[----:B------:R-:W-:Y:S01]  /*2890*/  @!P3 IMAD R31, R31, R90, R15 ;  /* 0x0000005a1f1fb224 */ /* 0x000fe200078e020f */
[----:B------:R-:W-:Y:S04]  /*28a0*/  BSSY B1, `(.L_x_51) ;  /* 0x0000006000017945 */ /* 0x000fe80003800000 */
[----:B------:R0:W-:Y:S01]  /*28b0*/  @!P3 STG.E.U8 desc[UR38][R6.64+0x9], R31 ;  /* 0x0000091f0600b986 */ /* 0x0001e2000c101126 */
[----:B------:R-:W-:Y:S05]  /*28c0*/  @P5 BRA `(.L_x_52) ;  /* 0x00000000000c5947 */ /* 0x000fea0003800000 */
[----:B------:R-:W5:Y:S02]  /*28d0*/  LDG.E.U8 R98, desc[UR38][R8.64+0x10] ;  /* 0x0000102608627981 */ /* 0x000f64000c1e1100 */
[----:B-----5:R-:W-:-:S05]  /*28e0*/  PRMT R12, R98, 0x8880, RZ ;  /* 0x00008880620c7816 */ /* 0x020fca00000000ff */
[----:B------:R-:W-:-:S07]  /*28f0*/  IMAD R15, R12, R91, RZ ;  /* 0x0000005b0c0f7224 */ /* 0x000fce00078e02ff */
.L_x_52:
[----:B------:R-:W-:Y:S05]  /*2900*/  BSYNC B1 ;  /* 0x0000000000017941 */ /* 0x000fea0003800000 */
.L_x_51:
[----:B---3--:R-:W-:Y:S01]  /*2910*/  @!P5 IMAD R13, R32, R90, R15 ;  /* 0x0000005a200dd224 */ /* 0x008fe200078e020f */
[----:B------:R-:W-:Y:S04]  /*2920*/  BSSY B1, `(.L_x_53) ;  /* 0x0000006000017945 */ /* 0x000fe80003800000 */
[----:B------:R3:W-:Y:S01]  /*2930*/  @!P5 STG.E.U8 desc[UR38][R4.64+0x10], R13 ;  /* 0x0000100d0400d986 */ /* 0x0007e2000c101126 */
[----:B------:R-:W-:Y:S05]  /*2940*/  @P2 BRA `(.L_x_54) ;  /* 0x00000000000c2947 */ /* 0x000fea0003800000 */
[----:B------:R-:W5:Y:S02]  /*2950*/  LDG.E.U8 R98, desc[UR38][R8.64+0x11] ;  /* 0x0000112608627981 */ /* 0x000f64000c1e1100 */
[----:B-----5:R-:W-:-:S05]  /*2960*/  PRMT R12, R98, 0x8880, RZ ;  /* 0x00008880620c7816 */ /* 0x020fca00000000ff */
[----:B------:R-:W-:-:S07]  /*2970*/  IMAD R15, R12, R91, RZ ;  /* 0x0000005b0c0f7224 */ /* 0x000fce00078e02ff */
.L_x_54:
[----:B------:R-:W-:Y:S05]  /*2980*/  BSYNC B1 ;  /* 0x0000000000017941 */ /* 0x000fea0003800000 */
.L_x_53:
        /* <DEDUP_REMOVED lines=11> */
.L_x_56:
[----:B------:R-:W-:Y:S05]  /*2a40*/  BSYNC B1 ;  /* 0x0000000000017941 */ /* 0x000fea0003800000 */
.L_x_55:
[----:B---3--:R-:W-:Y:S01]  /*2a50*/  @!P4 IMAD R13, R34, R90, R15 ;  /* 0x0000005a220dc224 */ /* 0x008fe200078e020f */
[----:B------:R-:W-:Y:S04]  /*2a60*/  BSSY B1, `(.L_x_57) ;  /* 0x0000006000017945 */ /* 0x000fe80003800000 */
[----:B------:R3:W-:Y:S01]  /*2a70*/  @!P4 STG.E.U8 desc[UR38][R6.64+0x10], R13 ;  /* 0x0000100d0600c986 */ /* 0x0007e2000c101126 */
[----:B------:R-:W-:Y:S05]  /*2a80*/  @P3 BRA `(.L_x_58) ;  /* 0x00000000000c3947 */ /* 0x000fea0003800000 */
[----:B------:R-:W5:Y:S02]  /*2a90*/  LDG.E.U8 R98, desc[UR38][R10.64+0x11] ;  /* 0x000011260a627981 */ /* 0x000f64000c1e1100 */
[----:B-----5:R-:W-:-:S05]  /*2aa0*/  PRMT R12, R98, 0x8880, RZ ;  /* 0x00008880620c7816 */ /* 0x020fca00000000ff */
[----:B------:R-:W-:-:S07]  /*2ab0*/  IMAD R15, R12, R91, RZ ;  /* 0x0000005b0c0f7224 */ /* 0x000fce00078e02ff */
.L_x_58:
[----:B------:R-:W-:Y:S05]  /*2ac0*/  BSYNC B1 ;  /* 0x0000000000017941 */ /* 0x000fea0003800000 */
.L_x_57:
[----:B------:R-:W-:Y:S01]  /*2ad0*/  @!P3 IMAD R35, R35, R90, R15 ;  /* 0x0000005a2323b224 */ /* 0x000fe200078e020f */
[----:B------:R-:W-:Y:S04]  /*2ae0*/  BSSY B1, `(.L_x_59) ;  /* 0x0000006000017945 */ /* 0x000fe80003800000 */
[----:B------:R0:W-:Y:S01]  /*2af0*/  @!P3 STG.E.U8 desc[UR38][R6.64+0x11], R35 ;  /* 0x000011230600b986 */ /* 0x0001e2000c101126 */
[----:B------:R-:W-:Y:S05]  /*2b00*/  @P5 BRA `(.L_x_60) ;  /* 0x00000000000c5947 */ /* 0x000fea0003800000 */
[----:B------:R-:W5:Y:S02]  /*2b10*/  LDG.E.U8 R98, desc[UR38][R8.64+0x18] ;  /* 0x0000182608627981 */ /* 0x000f64000c1e1100 */
[----:B-----5:R-:W-:-:S05]  /*2b20*/  PRMT R12, R98, 0x8880, RZ ;  /* 0x00008880620c7816 */ /* 0x020fca00000000ff */
[----:B------:R-:W-:-:S07]  /*2b30*/  IMAD R15, R12, R91, RZ ;  /* 0x0000005b0c0f7224 */ /* 0x000fce00078e02ff */
.L_x_60:
[----:B------:R-:W-:Y:S05]  /*2b40*/  BSYNC B1 ;  /* 0x0000000000017941 */ /* 0x000fea0003800000 */
.L_x_59:
[----:B---3--:R-:W-:Y:S01]  /*2b50*/  @!P5 IMAD R13, R36, R90, R15 ;  /* 0x0000005a240dd224 */ /* 0x008fe200078e020f */
[----:B------:R-:W-:Y:S04]  /*2b60*/  BSSY B1, `(.L_x_61) ;  /* 0x0000006000017945 */ /* 0x000fe80003800000 */
[----:B------:R3:W-:Y:S01]  /*2b70*/  @!P5 STG.E.U8 desc[UR38][R4.64+0x18], R13 ;  /* 0x0000180d0400d986 */ /* 0x0007e2000c101126 */
[----:B------:R-:W-:Y:S05]  /*2b80*/  @P2 BRA `(.L_x_62) ;  /* 0x00000000000c2947 */ /* 0x000fea0003800000 */
[----:B------:R-:W5:Y:S02]  /*2b90*/  LDG.E.U8 R98, desc[UR38][R8.64+0x19] ;  /* 0x0000192608627981 */ /* 0x000f64000c1e1100 */
[----:B-----5:R-:W-:-:S05]  /*2ba0*/  PRMT R12, R98, 0x8880, RZ ;  /* 0x00008880620c7816 */ /* 0x020fca00000000ff */
[----:B------:R-:W-:-:S07]  /*2bb0*/  IMAD R15, R12, R91, RZ ;  /* 0x0000005b0c0f7224 */ /* 0x000fce00078e02ff */
.L_x_62:
[----:B------:R-:W-:Y:S05]  /*2bc0*/  BSYNC B1 ;  /* 0x0000000000017941 */ /* 0x000fea0003800000 */
.L_x_61:
        /* <DEDUP_REMOVED lines=11> */
.L_x_64:
[----:B------:R-:W-:Y:S05]  /*2c80*/  BSYNC B1 ;  /* 0x0000000000017941 */ /* 0x000fea0003800000 */
.L_x_63:
[----:B---3--:R-:W-:Y:S01]  /*2c90*/  @!P4 IMAD R13, R38, R90, R15 ;  /* 0x0000005a260dc224 */ /* 0x008fe200078e020f */
[----:B------:R-:W-:Y:S04]  /*2ca0*/  BSSY B1, `(.L_x_65) ;  /* 0x0000006000017945 */ /* 0x000fe80003800000 */
[----:B------:R3:W-:Y:S01]  /*2cb0*/  @!P4 STG.E.U8 desc[UR38][R6.64+0x18], R13 ;  /* 0x0000180d0600c986 */ /* 0x0007e2000c101126 */
[----:B------:R-:W-:Y:S05]  /*2cc0*/  @P3 BRA `(.L_x_66) ;  /* 0x00000000000c3947 */ /* 0x000fea0003800000 */
[----:B------:R-:W5:Y:S02]  /*2cd0*/  LDG.E.U8 R98, desc[UR38][R10.64+0x19] ;  /* 0x000019260a627981 */ /* 0x000f64000c1e1100 */
[----:B-----5:R-:W-:-:S05]  /*2ce0*/  PRMT R12, R98, 0x8880, RZ ;  /* 0x00008880620c7816 */ /* 0x020fca00000000ff */
[----:B------:R-:W-:-:S07]  /*2cf0*/  IMAD R15, R12, R91, RZ ;  /* 0x0000005b0c0f7224 */ /* 0x000fce00078e02ff */
.L_x_66:
[----:B------:R-:W-:Y:S05]  /*2d00*/  BSYNC B1 ;  /* 0x0000000000017941 */ /* 0x000fea0003800000 */
.L_x_65:
[----:B------:R-:W-:Y:S01]  /*2d10*/  @!P3 IMAD R39, R39, R90, R15 ;  /* 0x0000005a2727b224 */ /* 0x000fe200078e020f */
[----:B------:R-:W-:Y:S04]  /*2d20*/  BSSY B1, `(.L_x_67) ;  /* 0x0000006000017945 */ /* 0x000fe80003800000 */
[----:B------:R0:W-:Y:S01]  /*2d30*/  @!P3 STG.E.U8 desc[UR38][R6.64+0x19], R39 ;  /* 0x000019270600b986 */ /* 0x0001e2000c101126 */
[----:B------:R-:W-:Y:S05]  /*2d40*/  @P5 BRA `(.L_x_68) ;  /* 0x00000000000c5947 */ /* 0x000fea0003800000 */
[----:B------:R-:W5:Y:S02]  /*2d50*/  LDG.E.U8 R98, desc[UR38][R8.64+0x20] ;  /* 0x0000202608627981 */ /* 0x000f64000c1e1100 */
[----:B-----5:R-:W-:-:S05]  /*2d60*/  PRMT R12, R98, 0x8880, RZ ;  /* 0x00008880620c7816 */ /* 0x020fca00000000ff */
[----:B------:R-:W-:-:S07]  /*2d70*/  IMAD R15, R12, R91, RZ ;  /* 0x0000005b0c0f7224 */ /* 0x000fce00078e02ff */
.L_x_68:
[----:B------:R-:W-:Y:S05]  /*2d80*/  BSYNC B1 ;  /* 0x0000000000017941 */ /* 0x000fea0003800000 */
.L_x_67:
[----:B---3--:R-:W-:Y:S01]  /*2d90*/  @!P5 IMAD R13, R40, R90, R15 ;  /* 0x0000005a280dd224 */ /* 0x008fe200078e020f */
[----:B------:R-:W-:Y:S04]  /*2da0*/  BSSY B1, `(.L_x_69) ;  /* 0x0000006000017945 */ /* 0x000fe80003800000 */
[----:B------:R3:W-:Y:S01]  /*2db0*/  @!P5 STG.E.U8 desc[UR38][R4.64+0x20], R13 ;  /* 0x0000200d0400d986 */ /* 0x0007e2000c101126 */
[----:B------:R-:W-:Y:S05]  /*2dc0*/  @P2 BRA `(.L_x_70) ;  /* 0x00000000000c2947 */ /* 0x000fea0003800000 */
[----:B------:R-:W5:Y:S02]  /*2dd0*/  LDG.E.U8 R98, desc[UR38][R8.64+0x21] ;  /* 0x0000212608627981 */ /* 0x000f64000c1e1100 */
[----:B-----5:R-:W-:-:S05]  /*2de0*/  PRMT R12, R98, 0x8880, RZ ;  /* 0x00008880620c7816 */ /* 0x020fca00000000ff */
[----:B------:R-:W-:-:S07]  /*2df0*/  IMAD R15, R12, R91, RZ ;  /* 0x0000005b0c0f7224 */ /* 0x000fce00078e02ff */
.L_x_70:
[----:B------:R-:W-:Y:S05]  /*2e00*/  BSYNC B1 ;  /* 0x0000000000017941 */ /* 0x000fea0003800000 */
.L_x_69:
        /* <DEDUP_REMOVED lines=11> */
.L_x_72:
[----:B------:R-:W-:Y:S05]  /*2ec0*/  BSYNC B1 ;  /* 0x0000000000017941 */ /* 0x000fea0003800000 */
.L_x_71:
[----:B---3--:R-:W-:Y:S01]  /*2ed0*/  @!P4 IMAD R13, R42, R90, R15 ;  /* 0x0000005a2a0dc224 */ /* 0x008fe200078e020f */
[----:B------:R-:W-:Y:S04]  /*2ee0*/  BSSY B1, `(.L_x_73) ;  /* 0x0000006000017945 */ /* 0x000fe80003800000 */
[----:B------:R3:W-:Y:S01]  /*2ef0*/  @!P4 STG.E.U8 desc[UR38][R6.64+0x20], R13 ;  /* 0x0000200d0600c986 */ /* 0x0007e2000c101126 */
[----:B------:R-:W-:Y:S05]  /*2f00*/  @P3 BRA `(.L_x_74) ;  /* 0x00000000000c3947 */ /* 0x000fea0003800000 */
[----:B------:R-:W5:Y:S02]  /*2f10*/  LDG.E.U8 R98, desc[UR38][R10.64+0x21] ;  /* 0x000021260a627981 */ /* 0x000f64000c1e1100 */
[----:B-----5:R-:W-:-:S05]  /*2f20*/  PRMT R12, R98, 0x8880, RZ ;  /* 0x00008880620c7816 */ /* 0x020fca00000000ff */
[----:B------:R-:W-:-:S07]  /*2f30*/  IMAD R15, R12, R91, RZ ;  /* 0x0000005b0c0f7224 */ /* 0x000fce00078e02ff */
.L_x_74:
[----:B------:R-:W-:Y:S05]  /*2f40*/  BSYNC B1 ;  /* 0x0000000000017941 */ /* 0x000fea0003800000 */
.L_x_73:
[----:B------:R-:W-:Y:S01]  /*2f50*/  @!P3 IMAD R43, R43, R90, R15 ;  /* 0x0000005a2b2bb224 */ /* 0x000fe200078e020f */
[----:B------:R-:W-:Y:S04]  /*2f60*/  BSSY B1, `(.L_x_75) ;  /* 0x0000006000017945 */ /* 0x000fe80003800000 */
[----:B------:R0:W-:Y:S01]  /*2f70*/  @!P3 STG.E.U8 desc[UR38][R6.64+0x21], R43 ;  /* 0x0000212b0600b986 */ /* 0x0001e2000c101126 */
[----:B------:R-:W-:Y:S05]  /*2f80*/  @P5 BRA `(.L_x_76) ;  /* 0x00000000000c5947 */ /* 0x000fea0003800000 */
[----:B------:R-:W5:Y:S02]  /*2f90*/  LDG.E.U8 R98, desc[UR38][R8.64+0x28] ;  /* 0x0000282608627981 */ /* 0x000f64000c1e1100 */
[----:B-----5:R-:W-:-:S05]  /*2fa0*/  PRMT R12, R98, 0x8880, RZ ;  /* 0x00008880620c7816 */ /* 0x020fca00000000ff */
[----:B------:R-:W-:-:S07]  /*2fb0*/  IMAD R15, R12, R91, RZ ;  /* 0x0000005b0c0f7224 */ /* 0x000fce00078e02ff */
.L_x_76:
[----:B------:R-:W-:Y:S05]  /*2fc0*/  BSYNC B1 ;  /* 0x0000000000017941 */ /* 0x000fea0003800000 */
.L_x_75:
[----:B---3--:R-:W-:Y:S01]  /*2fd0*/  @!P5 IMAD R13, R44, R90, R15 ;  /* 0x0000005a2c0dd224 */ /* 0x008fe200078e020f */
[----:B------:R-:W-:Y:S04]  /*2fe0*/  BSSY B1, `(.L_x_77) ;  /* 0x0000006000017945 */ /* 0x000fe80003800000 */
[----:B------:R3:W-:Y:S01]  /*2ff0*/  @!P5 STG.E.U8 desc[UR38][R4.64+0x28], R13 ;  /* 0x0000280d0400d986 */ /* 0x0007e2000c101126 */
[----:B------:R-:W-:Y:S05]  /*3000*/  @P2 BRA `(.L_x_78) ;  /* 0x00000000000c2947 */ /* 0x000fea0003800000 */
[----:B------:R-:W5:Y:S02]  /*3010*/  LDG.E.U8 R98, desc[UR38][R8.64+0x29] ;  /* 0x0000292608627981 */ /* 0x000f64000c1e1100 */
[----:B-----5:R-:W-:-:S05]  /*3020*/  PRMT R12, R98, 0x8880, RZ ;  /* 0x00008880620c7816 */ /* 0x020fca00000000ff */
[----:B------:R-:W-:-:S07]  /*3030*/  IMAD R15, R12, R91, RZ ;  /* 0x0000005b0c0f7224 */ /* 0x000fce00078e02ff */
.L_x_78:
[----:B------:R-:W-:Y:S05]  /*3040*/  BSYNC B1 ;  /* 0x0000000000017941 */ /* 0x000fea0003800000 */
.L_x_77:
        /* <DEDUP_REMOVED lines=11> */
.L_x_80:
[----:B------:R-:W-:Y:S05]  /*3100*/  BSYNC B1 ;  /* 0x0000000000017941 */ /* 0x000fea0003800000 */
.L_x_79:
[----:B---3--:R-:W-:Y:S01]  /*3110*/  @!P4 IMAD R13, R46, R90, R15 ;  /* 0x0000005a2e0dc224 */ /* 0x008fe200078e020f */
[----:B------:R-:W-:Y:S04]  /*3120*/  BSSY B1, `(.L_x_81) ;  /* 0x0000006000017945 */ /* 0x000fe80003800000 */
[----:B------:R3:W-:Y:S01]  /*3130*/  @!P4 STG.E.U8 desc[UR38][R6.64+0x28], R13 ;  /* 0x0000280d0600c986 */ /* 0x0007e2000c101126 */
[----:B------:R-:W-:Y:S05]  /*3140*/  @P3 BRA `(.L_x_82) ;  /* 0x00000000000c3947 */ /* 0x000fea0003800000 */
[----:B------:R-:W5:Y:S02]  /*3150*/  LDG.E.U8 R98, desc[UR38][R10.64+0x29] ;  /* 0x000029260a627981 */ /* 0x000f64000c1e1100 */
[----:B-----5:R-:W-:-:S05]  /*3160*/  PRMT R12, R98, 0x8880, RZ ;  /* 0x00008880620c7816 */ /* 0x020fca00000000ff */
[----:B------:R-:W-:-:S07]  /*3170*/  IMAD R15, R12, R91, RZ ;  /* 0x0000005b0c0f7224 */ /* 0x000fce00078e02ff */
.L_x_82:
[----:B------:R-:W-:Y:S05]  /*3180*/  BSYNC B1 ;  /* 0x0000000000017941 */ /* 0x000fea0003800000 */
.L_x_81:
[----:B------:R-:W-:Y:S01]  /*3190*/  @!P3 IMAD R47, R47, R90, R15 ;  /* 0x0000005a2f2fb224 */ /* 0x000fe200078e020f */
[----:B------:R-:W-:Y:S04]  /*31a0*/  BSSY B1, `(.L_x_83) ;  /* 0x0000006000017945 */ /* 0x000fe80003800000 */
[----:B------:R0:W-:Y:S01]  /*31b0*/  @!P3 STG.E.U8 desc[UR38][R6.64+0x29], R47 ;  /* 0x0000292f0600b986 */ /* 0x0001e2000c101126 */
[----:B------:R-:W-:Y:S05]  /*31c0*/  @P5 BRA `(.L_x_84) ;  /* 0x00000000000c5947 */ /* 0x000fea0003800000 */
[----:B------:R-:W5:Y:S02]  /*31d0*/  LDG.E.U8 R98, desc[UR38][R8.64+0x30] ;  /* 0x0000302608627981 */ /* 0x000f64000c1e1100 */
[----:B-----5:R-:W-:-:S05]  /*31e0*/  PRMT R12, R98, 0x8880, RZ ;  /* 0x00008880620c7816 */ /* 0x020fca00000000ff */
[----:B------:R-:W-:-:S07]  /*31f0*/  IMAD R15, R12, R91, RZ ;  /* 0x0000005b0c0f7224 */ /* 0x000fce00078e02ff */
.L_x_84:
[----:B------:R-:W-:Y:S05]  /*3200*/  BSYNC B1 ;  /* 0x0000000000017941 */ /* 0x000fea0003800000 */
.L_x_83:
[----:B---3--:R-:W-:Y:S01]  /*3210*/  @!P5 IMAD R13, R48, R90, R15 ;  /* 0x0000005a300dd224 */ /* 0x008fe200078e020f */
[----:B------:R-:W-:Y:S04]  /*3220*/  BSSY B1, `(.L_x_85) ;  /* 0x0000006000017945 */ /* 0x000fe80003800000 */
[----:B------:R3:W-:Y:S01]  /*3230*/  @!P5 STG.E.U8 desc[UR38][R4.64+0x30], R13 ;  /* 0x0000300d0400d986 */ /* 0x0007e2000c101126 */
[----:B------:R-:W-:Y:S05]  /*3240*/  @P2 BRA `(.L_x_86) ;  /* 0x00000000000c2947 */ /* 0x000fea0003800000 */
[----:B------:R-:W5:Y:S02]  /*3250*/  LDG.E.U8 R98, desc[UR38][R8.64+0x31] ;  /* 0x0000312608627981 */ /* 0x000f64000c1e1100 */
[----:B-----5:R-:W-:-:S05]  /*3260*/  PRMT R12, R98, 0x8880, RZ ;  /* 0x00008880620c7816 */ /* 0x020fca00000000ff */
[----:B------:R-:W-:-:S07]  /*3270*/  IMAD R15, R12, R91, RZ ;  /* 0x0000005b0c0f7224 */ /* 0x000fce00078e02ff */
.L_x_86:
[----:B------:R-:W-:Y:S05]  /*3280*/  BSYNC B1 ;  /* 0x0000000000017941 */ /* 0x000fea0003800000 */
.L_x_85:
        /* <DEDUP_REMOVED lines=11> */
.L_x_88:
[----:B------:R-:W-:Y:S05]  /*3340*/  BSYNC B1 ;  /* 0x0000000000017941 */ /* 0x000fea0003800000 */
.L_x_87:
[----:B---3--:R-:W-:Y:S01]  /*3350*/  @!P4 IMAD R13, R50, R90, R15 ;  /* 0x0000005a320dc224 */ /* 0x008fe200078e020f */
[----:B------:R-:W-:Y:S04]  /*3360*/  BSSY B1, `(.L_x_89) ;  /* 0x0000006000017945 */ /* 0x000fe80003800000 */
[----:B------:R3:W-:Y:S01]  /*3370*/  @!P4 STG.E.U8 desc[UR38][R6.64+0x30], R13 ;  /* 0x0000300d0600c986 */ /* 0x0007e2000c101126 */
[----:B------:R-:W-:Y:S05]  /*3380*/  @P3 BRA `(.L_x_90) ;  /* 0x00000000000c3947 */ /* 0x000fea0003800000 */
[----:B------:R-:W5:Y:S02]  /*3390*/  LDG.E.U8 R98, desc[UR38][R10.64+0x31] ;  /* 0x000031260a627981 */ /* 0x000f64000c1e1100 */
[----:B-----5:R-:W-:-:S05]  /*33a0*/  PRMT R12, R98, 0x8880, RZ ;  /* 0x00008880620c7816 */ /* 0x020fca00000000ff */
[----:B------:R-:W-:-:S07]  /*33b0*/  IMAD R15, R12, R91, RZ ;  /* 0x0000005b0c0f7224 */ /* 0x000fce00078e02ff */
.L_x_90:
[----:B------:R-:W-:Y:S05]  /*33c0*/  BSYNC B1 ;  /* 0x0000000000017941 */ /* 0x000fea0003800000 */
.L_x_89:
[----:B------:R-:W-:Y:S01]  /*33d0*/  @!P3 IMAD R51, R51, R90, R15 ;  /* 0x0000005a3333b224 */ /* 0x000fe200078e020f */
[----:B------:R-:W-:Y:S04]  /*33e0*/  BSSY B1, `(.L_x_91) ;  /* 0x0000006000017945 */ /* 0x000fe80003800000 */
[----:B------:R0:W-:Y:S01]  /*33f0*/  @!P3 STG.E.U8 desc[UR38][R6.64+0x31], R51 ;  /* 0x000031330600b986 */ /* 0x0001e2000c101126 */
[----:B------:R-:W-:Y:S05]  /*3400*/  @P5 BRA `(.L_x_92) ;  /* 0x00000000000c5947 */ /* 0x000fea0003800000 */
[----:B------:R-:W5:Y:S02]  /*3410*/  LDG.E.U8 R98, desc[UR38][R8.64+0x38] ;  /* 0x0000382608627981 */ /* 0x000f64000c1e1100 */
[----:B-----5:R-:W-:-:S05]  /*3420*/  PRMT R12, R98, 0x8880, RZ ;  /* 0x00008880620c7816 */ /* 0x020fca00000000ff */
[----:B------:R-:W-:-:S07]  /*3430*/  IMAD R15, R12, R91, RZ ;  /* 0x0000005b0c0f7224 */ /* 0x000fce00078e02ff */
.L_x_92:
[----:B------:R-:W-:Y:S05]  /*3440*/  BSYNC B1 ;  /* 0x0000000000017941 */ /* 0x000fea0003800000 */
.L_x_91:
[----:B---3--:R-:W-:Y:S01]  /*3450*/  @!P5 IMAD R13, R52, R90, R15 ;  /* 0x0000005a340dd224 */ /* 0x008fe200078e020f */
[----:B------:R-:W-:Y:S04]  /*3460*/  BSSY B1, `(.L_x_93) ;  /* 0x0000006000017945 */ /* 0x000fe80003800000 */
[----:B------:R3:W-:Y:S01]  /*3470*/  @!P5 STG.E.U8 desc[UR38][R4.64+0x38], R13 ;  /* 0x0000380d0400d986 */ /* 0x0007e2000c101126 */
[----:B------:R-:W-:Y:S05]  /*3480*/  @P2 BRA `(.L_x_94) ;  /* 0x00000000000c2947 */ /* 0x000fea0003800000 */
[----:B------:R-:W5:Y:S02]  /*3490*/  LDG.E.U8 R98, desc[UR38][R8.64+0x39] ;  /* 0x0000392608627981 */ /* 0x000f64000c1e1100 */
[----:B-----5:R-:W-:-:S05]  /*34a0*/  PRMT R12, R98, 0x8880, RZ ;  /* 0x00008880620c7816 */ /* 0x020fca00000000ff */
[----:B------:R-:W-:-:S07]  /*34b0*/  IMAD R15, R12, R91, RZ ;  /* 0x0000005b0c0f7224 */ /* 0x000fce00078e02ff */
.L_x_94:
[----:B------:R-:W-:Y:S05]  /*34c0*/  BSYNC B1 ;  /* 0x0000000000017941 */ /* 0x000fea0003800000 */
.L_x_93:
        /* <DEDUP_REMOVED lines=11> */
.L_x_96:
[----:B------:R-:W-:Y:S05]  /*3580*/  BSYNC B1 ;  /* 0x0000000000017941 */ /* 0x000fea0003800000 */
.L_x_95:
[----:B---3--:R-:W-:Y:S01]  /*3590*/  @!P4 IMAD R13, R54, R90, R15 ;  /* 0x0000005a360dc224 */ /* 0x008fe200078e020f */
[----:B------:R-:W-:Y:S04]  /*35a0*/  BSSY B1, `(.L_x_97) ;  /* 0x0000006000017945 */ /* 0x000fe80003800000 */
[----:B------:R3:W-:Y:S01]  /*35b0*/  @!P4 STG.E.U8 desc[UR38][R6.64+0x38], R13 ;  /* 0x0000380d0600c986 */ /* 0x0007e2000c101126 */
[----:B------:R-:W-:Y:S05]  /*35c0*/  @P3 BRA `(.L_x_98) ;  /* 0x00000000000c3947 */ /* 0x000fea0003800000 */
[----:B------:R-:W5:Y:S02]  /*35d0*/  LDG.E.U8 R98, desc[UR38][R10.64+0x39] ;  /* 0x000039260a627981 */ /* 0x000f64000c1e1100 */
[----:B-----5:R-:W-:-:S05]  /*35e0*/  PRMT R12, R98, 0x8880, RZ ;  /* 0x00008880620c7816 */ /* 0x020fca00000000ff */
[----:B------:R-:W-:-:S07]  /*35f0*/  IMAD R15, R12, R91, RZ ;  /* 0x0000005b0c0f7224 */ /* 0x000fce00078e02ff */
.L_x_98:
[----:B------:R-:W-:Y:S05]  /*3600*/  BSYNC B1 ;  /* 0x0000000000017941 */ /* 0x000fea0003800000 */
.L_x_97:
[----:B------:R-:W-:Y:S01]  /*3610*/  @!P3 IMAD R55, R55, R90, R15 ;  /* 0x0000005a3737b224 */ /* 0x000fe200078e020f */
[----:B------:R-:W-:Y:S04]  /*3620*/  BSSY B1, `(.L_x_99) ;  /* 0x0000006000017945 */ /* 0x000fe80003800000 */
[----:B------:R0:W-:Y:S01]  /*3630*/  @!P3 STG.E.U8 desc[UR38][R6.64+0x39], R55 ;  /* 0x000039370600b986 */ /* 0x0001e2000c101126 */
[----:B------:R-:W-:Y:S05]  /*3640*/  @P5 BRA `(.L_x_100) ;  /* 0x00000000000c5947 */ /* 0x000fea0003800000 */
[----:B------:R-:W5:Y:S02]  /*3650*/  LDG.E.U8 R98, desc[UR38][R8.64+0x40] ;  /* 0x0000402608627981 */ /* 0x000f64000c1e1100 */
[----:B-----5:R-:W-:-:S05]  /*3660*/  PRMT R12, R98, 0x8880, RZ ;  /* 0x00008880620c7816 */ /* 0x020fca00000000ff */
[----:B------:R-:W-:-:S07]  /*3670*/  IMAD R15, R12, R91, RZ ;  /* 0x0000005b0c0f7224 */ /* 0x000fce00078e02ff */
.L_x_100:
[----:B------:R-:W-:Y:S05]  /*3680*/  BSYNC B1 ;  /* 0x0000000000017941 */ /* 0x000fea0003800000 */
.L_x_99:
[----:B---3--:R-:W-:Y:S01]  /*3690*/  @!P5 IMAD R13, R56, R90, R15 ;  /* 0x0000005a380dd224 */ /* 0x008fe200078e020f */
[----:B------:R-:W-:Y:S04]  /*36a0*/  BSSY B1, `(.L_x_101) ;  /* 0x0000006000017945 */ /* 0x000fe80003800000 */
[----:B------:R3:W-:Y:S01]  /*36b0*/  @!P5 STG.E.U8 desc[UR38][R4.64+0x40], R13 ;  /* 0x0000400d0400d986 */ /* 0x0007e2000c101126 */
[----:B------:R-:W-:Y:S05]  /*36c0*/  @P2 BRA `(.L_x_102) ;  /* 0x00000000000c2947 */ /* 0x000fea0003800000 */
[----:B------:R-:W5:Y:S02]  /*36d0*/  LDG.E.U8 R98, desc[UR38][R8.64+0x41] ;  /* 0x0000412608627981 */ /* 0x000f64000c1e1100 */
[----:B-----5:R-:W-:-:S05]  /*36e0*/  PRMT R12, R98, 0x8880, RZ ;  /* 0x00008880620c7816 */ /* 0x020fca00000000ff */
[----:B------:R-:W-:-:S07]  /*36f0*/  IMAD R15, R12, R91, RZ ;  /* 0x0000005b0c0f7224 */ /* 0x000fce00078e02ff */
.L_x_102:
[----:B------:R-:W-:Y:S05]  /*3700*/  BSYNC B1 ;  /* 0x0000000000017941 */ /* 0x000fea0003800000 */
.L_x_101:
        /* <DEDUP_REMOVED lines=11> */
.L_x_104:
[----:B------:R-:W-:Y:S05]  /*37c0*/  BSYNC B1 ;  /* 0x0000000000017941 */ /* 0x000fea0003800000 */
.L_x_103:
[----:B---3--:R-:W-:Y:S01]  /*37d0*/  @!P4 IMAD R13, R58, R90, R15 ;  /* 0x0000005a3a0dc224 */ /* 0x008fe200078e020f */
[----:B------:R-:W-:Y:S04]  /*37e0*/  BSSY B1, `(.L_x_105) ;  /* 0x0000006000017945 */ /* 0x000fe80003800000 */
[----:B------:R3:W-:Y:S01]  /*37f0*/  @!P4 STG.E.U8 desc[UR38][R6.64+0x40], R13 ;  /* 0x0000400d0600c986 */ /* 0x0007e2000c101126 */
[----:B------:R-:W-:Y:S05]  /*3800*/  @P3 BRA `(.L_x_106) ;  /* 0x00000000000c3947 */ /* 0x000fea0003800000 */
[----:B------:R-:W5:Y:S02]  /*3810*/  LDG.E.U8 R98, desc[UR38][R10.64+0x41] ;  /* 0x000041260a627981 */ /* 0x000f64000c1e1100 */
[----:B-----5:R-:W-:-:S05]  /*3820*/  PRMT R12, R98, 0x8880, RZ ;  /* 0x00008880620c7816 */ /* 0x020fca00000000ff */
[----:B------:R-:W-:-:S07]  /*3830*/  IMAD R15, R12, R91, RZ ;  /* 0x0000005b0c0f7224 */ /* 0x000fce00078e02ff */
.L_x_106:
[----:B------:R-:W-:Y:S05]  /*3840*/  BSYNC B1 ;  /* 0x0000000000017941 */ /* 0x000fea0003800000 */
.L_x_105:
[----:B------:R-:W-:Y:S01]  /*3850*/  @!P3 IMAD R59, R59, R90, R15 ;  /* 0x0000005a3b3bb224 */ /* 0x000fe200078e020f */
[----:B------:R-:W-:Y:S04]  /*3860*/  BSSY B1, `(.L_x_107) ;  /* 0x0000006000017945 */ /* 0x000fe80003800000 */
[----:B------:R0:W-:Y:S01]  /*3870*/  @!P3 STG.E.U8 desc[UR38][R6.64+0x41], R59 ;  /* 0x0000413b0600b986 */ /* 0x0001e2000c101126 */
[----:B------:R-:W-:Y:S05]  /*3880*/  @P5 BRA `(.L_x_108) ;  /* 0x00000000000c5947 */ /* 0x000fea0003800000 */
[----:B------:R-:W5:Y:S02]  /*3890*/  LDG.E.U8 R98, desc[UR38][R8.64+0x48] ;  /* 0x0000482608627981 */ /* 0x000f64000c1e1100 */
[----:B-----5:R-:W-:-:S05]  /*38a0*/  PRMT R12, R98, 0x8880, RZ ;  /* 0x00008880620c7816 */ /* 0x020fca00000000ff */
[----:B------:R-:W-:-:S07]  /*38b0*/  IMAD R15, R12, R91, RZ ;  /* 0x0000005b0c0f7224 */ /* 0x000fce00078e02ff */
.L_x_108:
[----:B------:R-:W-:Y:S05]  /*38c0*/  BSYNC B1 ;  /* 0x0000000000017941 */ /* 0x000fea0003800000 */
.L_x_107:
[----:B---3--:R-:W-:Y:S01]  /*38d0*/  @!P5 IMAD R13, R60, R90, R15 ;  /* 0x0000005a3c0dd224 */ /* 0x008fe200078e020f */
[----:B------:R-:W-:Y:S04]  /*38e0*/  BSSY B1, `(.L_x_109) ;  /* 0x0000006000017945 */ /* 0x000fe80003800000 */
[----:B------:R3:W-:Y:S01]  /*38f0*/  @!P5 STG.E.U8 desc[UR38][R4.64+0x48], R13 ;  /* 0x0000480d0400d986 */ /* 0x0007e2000c101126 */
[----:B------:R-:W-:Y:S05]  /*3900*/  @P2 BRA `(.L_x_110) ;  /* 0x00000000000c2947 */ /* 0x000fea0003800000 */
[----:B------:R-:W5:Y:S02]  /*3910*/  LDG.E.U8 R98, desc[UR38][R8.64+0x49] ;  /* 0x0000492608627981 */ /* 0x000f64000c1e1100 */
[----:B-----5:R-:W-:-:S05]  /*3920*/  PRMT R12, R98, 0x8880, RZ ;  /* 0x00008880620c7816 */ /* 0x020fca00000000ff */
[----:B------:R-:W-:-:S07]  /*3930*/  IMAD R15, R12, R91, RZ ;  /* 0x0000005b0c0f7224 */ /* 0x000fce00078e02ff */
.L_x_110:
[----:B------:R-:W-:Y:S05]  /*3940*/  BSYNC B1 ;  /* 0x0000000000017941 */ /* 0x000fea0003800000 */
.L_x_109:
        /* <DEDUP_REMOVED lines=11> */
.L_x_112:
[----:B------:R-:W-:Y:S05]  /*3a00*/  BSYNC B1 ;  /* 0x0000000000017941 */ /* 0x000fea0003800000 */
.L_x_111:
[----:B---3--:R-:W-:Y:S01]  /*3a10*/  @!P4 IMAD R13, R62, R90, R15 ;  /* 0x0000005a3e0dc224 */ /* 0x008fe200078e020f */
[----:B------:R-:W-:Y:S04]  /*3a20*/  BSSY B1, `(.L_x_113) ;  /* 0x0000006000017945 */ /* 0x000fe80003800000 */
[----:B------:R3:W-:Y:S01]  /*3a30*/  @!P4 STG.E.U8 desc[UR38][R6.64+0x48], R13 ;  /* 0x0000480d0600c986 */ /* 0x0007e2000c101126 */
[----:B------:R-:W-:Y:S05]  /*3a40*/  @P3 BRA `(.L_x_114) ;  /* 0x00000000000c3947 */ /* 0x000fea0003800000 */
[----:B------:R-:W5:Y:S02]  /*3a50*/  LDG.E.U8 R98, desc[UR38][R10.64+0x49] ;  /* 0x000049260a627981 */ /* 0x000f64000c1e1100 */
[----:B-----5:R-:W-:-:S05]  /*3a60*/  PRMT R12, R98, 0x8880, RZ ;  /* 0x00008880620c7816 */ /* 0x020fca00000000ff */
[----:B------:R-:W-:-:S07]  /*3a70*/  IMAD R15, R12, R91, RZ ;  /* 0x0000005b0c0f7224 */ /* 0x000fce00078e02ff */
.L_x_114:
[----:B------:R-:W-:Y:S05]  /*3a80*/  BSYNC B1 ;  /* 0x0000000000017941 */ /* 0x000fea0003800000 */
.L_x_113:
[----:B------:R-:W-:Y:S01]  /*3a90*/  @!P3 IMAD R63, R63, R90, R15 ;  /* 0x0000005a3f3fb224 */ /* 0x000fe200078e020f */
[----:B------:R-:W-:Y:S04]  /*3aa0*/  BSSY B1, `(.L_x_115) ;  /* 0x0000006000017945 */ /* 0x000fe80003800000 */
[----:B------:R0:W-:Y:S01]  /*3ab0*/  @!P3 STG.E.U8 desc[UR38][R6.64+0x49], R63 ;  /* 0x0000493f0600b986 */ /* 0x0001e2000c101126 */
[----:B------:R-:W-:Y:S05]  /*3ac0*/  @P5 BRA `(.L_x_116) ;  /* 0x00000000000c5947 */ /* 0x000fea0003800000 */
[----:B------:R-:W5:Y:S02]  /*3ad0*/  LDG.E.U8 R98, desc[UR38][R8.64+0x50] ;  /* 0x0000502608627981 */ /* 0x000f64000c1e1100 */
[----:B-----5:R-:W-:-:S05]  /*3ae0*/  PRMT R12, R98, 0x8880, RZ ;  /* 0x00008880620c7816 */ /* 0x020fca00000000ff */
[----:B------:R-:W-:-:S07]  /*3af0*/  IMAD R15, R12, R91, RZ ;  /* 0x0000005b0c0f7224 */ /* 0x000fce00078e02ff */
.L_x_116:
[----:B------:R-:W-:Y:S05]  /*3b00*/  BSYNC B1 ;  /* 0x0000000000017941 */ /* 0x000fea0003800000 */
.L_x_115:
[----:B---3--:R-:W-:Y:S01]  /*3b10*/  @!P5 IMAD R13, R64, R90, R15 ;  /* 0x0000005a400dd224 */ /* 0x008fe200078e020f */
[----:B------:R-:W-:Y:S04]  /*3b20*/  BSSY B1, `(.L_x_117) ;  /* 0x0000006000017945 */ /* 0x000fe80003800000 */
[----:B------:R3:W-:Y:S01]  /*3b30*/  @!P5 STG.E.U8 desc[UR38][R4.64+0x50], R13 ;  /* 0x0000500d0400d986 */ /* 0x0007e2000c101126 */
[----:B------:R-:W-:Y:S05]  /*3b40*/  @P2 BRA `(.L_x_118) ;  /* 0x00000000000c2947 */ /* 0x000fea0003800000 */
[----:B------:R-:W5:Y:S02]  /*3b50*/  LDG.E.U8 R98, desc[UR38][R8.64+0x51] ;  /* 0x0000512608627981 */ /* 0x000f64000c1e1100 */
[----:B-----5:R-:W-:-:S05]  /*3b60*/  PRMT R12, R98, 0x8880, RZ ;  /* 0x00008880620c7816 */ /* 0x020fca00000000ff */
[----:B------:R-:W-:-:S07]  /*3b70*/  IMAD R15, R12, R91, RZ ;  /* 0x0000005b0c0f7224 */ /* 0x000fce00078e02ff */
.L_x_118:
[----:B------:R-:W-:Y:S05]  /*3b80*/  BSYNC B1 ;  /* 0x0000000000017941 */ /* 0x000fea0003800000 */
.L_x_117:
        /* <DEDUP_REMOVED lines=11> */
.L_x_120:
[----:B------:R-:W-:Y:S05]  /*3c40*/  BSYNC B1 ;  /* 0x0000000000017941 */ /* 0x000fea0003800000 */
.L_x_119:
[----:B---3--:R-:W-:Y:S01]  /*3c50*/  @!P4 IMAD R13, R66, R90, R15 ;  /* 0x0000005a420dc224 */ /* 0x008fe200078e020f */
[----:B------:R-:W-:Y:S04]  /*3c60*/  BSSY B1, `(.L_x_121) ;  /* 0x0000006000017945 */ /* 0x000fe80003800000 */
[----:B------:R3:W-:Y:S01]  /*3c70*/  @!P4 STG.E.U8 desc[UR38][R6.64+0x50], R13 ;  /* 0x0000500d0600c986 */ /* 0x0007e2000c101126 */
[----:B------:R-:W-:Y:S05]  /*3c80*/  @P3 BRA `(.L_x_122) ;  /* 0x00000000000c3947 */ /* 0x000fea0003800000 */
[----:B------:R-:W5:Y:S02]  /*3c90*/  LDG.E.U8 R98, desc[UR38][R10.64+0x51] ;  /* 0x000051260a627981 */ /* 0x000f64000c1e1100 */
[----:B-----5:R-:W-:-:S05]  /*3ca0*/  PRMT R12, R98, 0x8880, RZ ;  /* 0x00008880620c7816 */ /* 0x020fca00000000ff */
[----:B------:R-:W-:-:S07]  /*3cb0*/  IMAD R15, R12, R91, RZ ;  /* 0x0000005b0c0f7224 */ /* 0x000fce00078e02ff */
.L_x_122:
[----:B------:R-:W-:Y:S05]  /*3cc0*/  BSYNC B1 ;  /* 0x0000000000017941 */ /* 0x000fea0003800000 */
.L_x_121:
[----:B------:R-:W-:Y:S01]  /*3cd0*/  @!P3 IMAD R67, R67, R90, R15 ;  /* 0x0000005a4343b224 */ /* 0x000fe200078e020f */
[----:B------:R-:W-:Y:S04]  /*3ce0*/  BSSY B1, `(.L_x_123) ;  /* 0x0000006000017945 */ /* 0x000fe80003800000 */
[----:B------:R0:W-:Y:S01]  /*3cf0*/  @!P3 STG.E.U8 desc[UR38][R6.64+0x51], R67 ;  /* 0x000051430600b986 */ /* 0x0001e2000c101126 */
[----:B------:R-:W-:Y:S05]  /*3d00*/  @P5 BRA `(.L_x_124) ;  /* 0x00000000000c5947 */ /* 0x000fea0003800000 */
[----:B------:R-:W5:Y:S02]  /*3d10*/  LDG.E.U8 R98, desc[UR38][R8.64+0x58] ;  /* 0x0000582608627981 */ /* 0x000f64000c1e1100 */
[----:B-----5:R-:W-:-:S05]  /*3d20*/  PRMT R12, R98, 0x8880, RZ ;  /* 0x00008880620c7816 */ /* 0x020fca00000000ff */
[----:B------:R-:W-:-:S07]  /*3d30*/  IMAD R15, R12, R91, RZ ;  /* 0x0000005b0c0f7224 */ /* 0x000fce00078e02ff */
.L_x_124:
[----:B------:R-:W-:Y:S05]  /*3d40*/  BSYNC B1 ;  /* 0x0000000000017941 */ /* 0x000fea0003800000 */
.L_x_123:
[----:B---3--:R-:W-:Y:S01]  /*3d50*/  @!P5 IMAD R13, R68, R90, R15 ;  /* 0x0000005a440dd224 */ /* 0x008fe200078e020f */
[----:B------:R-:W-:Y:S04]  /*3d60*/  BSSY B1, `(.L_x_125) ;  /* 0x0000006000017945 */ /* 0x000fe80003800000 */
[----:B------:R3:W-:Y:S01]  /*3d70*/  @!P5 STG.E.U8 desc[UR38][R4.64+0x58], R13 ;  /* 0x0000580d0400d986 */ /* 0x0007e2000c101126 */
[----:B------:R-:W-:Y:S05]  /*3d80*/  @P2 BRA `(.L_x_126) ;  /* 0x00000000000c2947 */ /* 0x000fea0003800000 */
[----:B------:R-:W5:Y:S02]  /*3d90*/  LDG.E.U8 R98, desc[UR38][R8.64+0x59] ;  /* 0x0000592608627981 */ /* 0x000f64000c1e1100 */
[----:B-----5:R-:W-:-:S05]  /*3da0*/  PRMT R12, R98, 0x8880, RZ ;  /* 0x00008880620c7816 */ /* 0x020fca00000000ff */
[----:B------:R-:W-:-:S07]  /*3db0*/  IMAD R15, R12, R91, RZ ;  /* 0x0000005b0c0f7224 */ /* 0x000fce00078e02ff */
.L_x_126:
[----:B------:R-:W-:Y:S05]  /*3dc0*/  BSYNC B1 ;  /* 0x0000000000017941 */ /* 0x000fea0003800000 */
.L_x_125:
        /* <DEDUP_REMOVED lines=11> */
.L_x_128:
[----:B------:R-:W-:Y:S05]  /*3e80*/  BSYNC B1 ;  /* 0x0000000000017941 */ /* 0x000fea0003800000 */
.L_x_127:
[----:B---3--:R-:W-:Y:S01]  /*3e90*/  @!P4 IMAD R13, R70, R90, R15 ;  /* 0x0000005a460dc224 */ /* 0x008fe200078e020f */
[----:B------:R-:W-:Y:S04]  /*3ea0*/  BSSY B1, `(.L_x_129) ;  /* 0x0000006000017945 */ /* 0x000fe80003800000 */
[----:B------:R3:W-:Y:S01]  /*3eb0*/  @!P4 STG.E.U8 desc[UR38][R6.64+0x58], R13 ;  /* 0x0000580d0600c986 */ /* 0x0007e2000c101126 */
[----:B------:R-:W-:Y:S05]  /*3ec0*/  @P3 BRA `(.L_x_130) ;  /* 0x00000000000c3947 */ /* 0x000fea0003800000 */
[----:B------:R-:W5:Y:S02]  /*3ed0*/  LDG.E.U8 R98, desc[UR38][R10.64+0x59] ;  /* 0x000059260a627981 */ /* 0x000f64000c1e1100 */
[----:B-----5:R-:W-:-:S05]  /*3ee0*/  PRMT R12, R98, 0x8880, RZ ;  /* 0x00008880620c7816 */ /* 0x020fca00000000ff */
[----:B------:R-:W-:-:S07]  /*3ef0*/  IMAD R15, R12, R91, RZ ;  /* 0x0000005b0c0f7224 */ /* 0x000fce00078e02ff */
.L_x_130:
[----:B------:R-:W-:Y:S05]  /*3f00*/  BSYNC B1 ;  /* 0x0000000000017941 */ /* 0x000fea0003800000 */
.L_x_129:
[----:B------:R-:W-:Y:S01]  /*3f10*/  @!P3 IMAD R71, R71, R90, R15 ;  /* 0x0000005a4747b224 */ /* 0x000fe200078e020f */
[----:B------:R-:W-:Y:S04]  /*3f20*/  BSSY B1, `(.L_x_131) ;  /* 0x0000006000017945 */ /* 0x000fe80003800000 */
[----:B------:R0:W-:Y:S01]  /*3f30*/  @!P3 STG.E.U8 desc[UR38][R6.64+0x59], R71 ;  /* 0x000059470600b986 */ /* 0x0001e2000c101126 */
[----:B------:R-:W-:Y:S05]  /*3f40*/  @P5 BRA `(.L_x_132) ;  /* 0x00000000000c5947 */ /* 0x000fea0003800000 */
[----:B------:R-:W5:Y:S02]  /*3f50*/  LDG.E.U8 R98, desc[UR38][R8.64+0x60] ;  /* 0x0000602608627981 */ /* 0x000f64000c1e1100 */
[----:B-----5:R-:W-:-:S05]  /*3f60*/  PRMT R12, R98, 0x8880, RZ ;  /* 0x00008880620c7816 */ /* 0x020fca00000000ff */
[----:B------:R-:W-:-:S07]  /*3f70*/  IMAD R15, R12, R91, RZ ;  /* 0x0000005b0c0f7224 */ /* 0x000fce00078e02ff */
.L_x_132:
[----:B------:R-:W-:Y:S05]  /*3f80*/  BSYNC B1 ;  /* 0x0000000000017941 */ /* 0x000fea0003800000 */
.L_x_131:
[----:B---3--:R-:W-:Y:S01]  /*3f90*/  @!P5 IMAD R13, R72, R90, R15 ;  /* 0x0000005a480dd224 */ /* 0x008fe200078e020f */
[----:B------:R-:W-:Y:S04]  /*3fa0*/  BSSY B1, `(.L_x_133) ;  /* 0x0000006000017945 */ /* 0x000fe80003800000 */
[----:B------:R3:W-:Y:S01]  /*3fb0*/  @!P5 STG.E.U8 desc[UR38][R4.64+0x60], R13 ;  /* 0x0000600d0400d986 */ /* 0x0007e2000c101126 */
[----:B------:R-:W-:Y:S05]  /*3fc0*/  @P2 BRA `(.L_x_134) ;  /* 0x00000000000c2947 */ /* 0x000fea0003800000 */
[----:B------:R-:W5:Y:S02]  /*3fd0*/  LDG.E.U8 R98, desc[UR38][R8.64+0x61] ;  /* 0x0000612608627981 */ /* 0x000f64000c1e1100 */
[----:B-----5:R-:W-:-:S05]  /*3fe0*/  PRMT R12, R98, 0x8880, RZ ;  /* 0x00008880620c7816 */ /* 0x020fca00000000ff */
[----:B------:R-:W-:-:S07]  /*3ff0*/  IMAD R15, R12, R91, RZ ;  /* 0x0000005b0c0f7224 */ /* 0x000fce00078e02ff */
.L_x_134:
[----:B------:R-:W-:Y:S05]  /*4000*/  BSYNC B1 ;  /* 0x0000000000017941 */ /* 0x000fea0003800000 */
.L_x_133:
        /* <DEDUP_REMOVED lines=11> */
.L_x_136:
[----:B------:R-:W-:Y:S05]  /*40c0*/  BSYNC B1 ;  /* 0x0000000000017941 */ /* 0x000fea0003800000 */
.L_x_135:
[----:B---3--:R-:W-:Y:S01]  /*40d0*/  @!P4 IMAD R13, R74, R90, R15 ;  /* 0x0000005a4a0dc224 */ /* 0x008fe200078e020f */
[----:B------:R-:W-:Y:S04]  /*40e0*/  BSSY B1, `(.L_x_137) ;  /* 0x0000006000017945 */ /* 0x000fe80003800000 */
[----:B------:R3:W-:Y:S01]  /*40f0*/  @!P4 STG.E.U8 desc[UR38][R6.64+0x60], R13 ;  /* 0x0000600d0600c986 */ /* 0x0007e2000c101126 */
[----:B------:R-:W-:Y:S05]  /*4100*/  @P3 BRA `(.L_x_138) ;  /* 0x00000000000c3947 */ /* 0x000fea0003800000 */
[----:B------:R-:W5:Y:S02]  /*4110*/  LDG.E.U8 R98, desc[UR38][R10.64+0x61] ;  /* 0x000061260a627981 */ /* 0x000f64000c1e1100 */
[----:B-----5:R-:W-:-:S05]  /*4120*/  PRMT R12, R98, 0x8880, RZ ;  /* 0x00008880620c7816 */ /* 0x020fca00000000ff */
[----:B------:R-:W-:-:S07]  /*4130*/  IMAD R15, R12, R91, RZ ;  /* 0x0000005b0c0f7224 */ /* 0x000fce00078e02ff */
.L_x_138:
[----:B------:R-:W-:Y:S05]  /*4140*/  BSYNC B1 ;  /* 0x0000000000017941 */ /* 0x000fea0003800000 */
.L_x_137:
[----:B------:R-:W-:Y:S01]  /*4150*/  @!P3 IMAD R75, R75, R90, R15 ;  /* 0x0000005a4b4bb224 */ /* 0x000fe200078e020f */
[----:B------:R-:W-:Y:S04]  /*4160*/  BSSY B1, `(.L_x_139) ;  /* 0x0000006000017945 */ /* 0x000fe80003800000 */
[----:B------:R0:W-:Y:S01]  /*4170*/  @!P3 STG.E.U8 desc[UR38][R6.64+0x61], R75 ;  /* 0x0000614b0600b986 */ /* 0x0001e2000c101126 */
[----:B------:R-:W-:Y:S05]  /*4180*/  @P5 BRA `(.L_x_140) ;  /* 0x00000000000c5947 */ /* 0x000fea0003800000 */
[----:B------:R-:W5:Y:S02]  /*4190*/  LDG.E.U8 R98, desc[UR38][R8.64+0x68] ;  /* 0x0000682608627981 */ /* 0x000f64000c1e1100 */
[----:B-----5:R-:W-:-:S05]  /*41a0*/  PRMT R12, R98, 0x8880, RZ ;  /* 0x00008880620c7816 */ /* 0x020fca00000000ff */
[----:B------:R-:W-:-:S07]  /*41b0*/  IMAD R15, R12, R91, RZ ;  /* 0x0000005b0c0f7224 */ /* 0x000fce00078e02ff */
.L_x_140:
[----:B------:R-:W-:Y:S05]  /*41c0*/  BSYNC B1 ;  /* 0x0000000000017941 */ /* 0x000fea0003800000 */
.L_x_139:
[----:B---3--:R-:W-:Y:S01]  /*41d0*/  @!P5 IMAD R13, R76, R90, R15 ;  /* 0x0000005a4c0dd224 */ /* 0x008fe200078e020f */
[----:B------:R-:W-:Y:S04]  /*41e0*/  BSSY B1, `(.L_x_141) ;  /* 0x0000006000017945 */ /* 0x000fe80003800000 */
[----:B------:R3:W-:Y:S01]  /*41f0*/  @!P5 STG.E.U8 desc[UR38][R4.64+0x68], R13 ;  /* 0x0000680d0400d986 */ /* 0x0007e2000c101126 */
[----:B------:R-:W-:Y:S05]  /*4200*/  @P2 BRA `(.L_x_142) ;  /* 0x00000000000c2947 */ /* 0x000fea0003800000 */
[----:B------:R-:W5:Y:S02]  /*4210*/  LDG.E.U8 R98, desc[UR38][R8.64+0x69] ;  /* 0x0000692608627981 */ /* 0x000f64000c1e1100 */
[----:B-----5:R-:W-:-:S05]  /*4220*/  PRMT R12, R98, 0x8880, RZ ;  /* 0x00008880620c7816 */ /* 0x020fca00000000ff */
[----:B------:R-:W-:-:S07]  /*4230*/  IMAD R15, R12, R91, RZ ;  /* 0x0000005b0c0f7224 */ /* 0x000fce00078e02ff */
.L_x_142:
[----:B------:R-:W-:Y:S05]  /*4240*/  BSYNC B1 ;  /* 0x0000000000017941 */ /* 0x000fea0003800000 */
.L_x_141:
        /* <DEDUP_REMOVED lines=11> */
.L_x_144:
[----:B------:R-:W-:Y:S05]  /*4300*/  BSYNC B1 ;  /* 0x0000000000017941 */ /* 0x000fea0003800000 */
.L_x_143:
[----:B---3--:R-:W-:Y:S01]  /*4310*/  @!P4 IMAD R13, R78, R90, R15 ;  /* 0x0000005a4e0dc224 */ /* 0x008fe200078e020f */
[----:B------:R-:W-:Y:S04]  /*4320*/  BSSY B1, `(.L_x_145) ;  /* 0x0000006000017945 */ /* 0x000fe80003800000 */
[----:B------:R3:W-:Y:S01]  /*4330*/  @!P4 STG.E.U8 desc[UR38][R6.64+0x68], R13 ;  /* 0x0000680d0600c986 */ /* 0x0007e2000c101126 */
[----:B------:R-:W-:Y:S05]  /*4340*/  @P3 BRA `(.L_x_146) ;  /* 0x00000000000c3947 */ /* 0x000fea0003800000 */
[----:B------:R-:W5:Y:S02]  /*4350*/  LDG.E.U8 R98, desc[UR38][R10.64+0x69] ;  /* 0x000069260a627981 */ /* 0x000f64000c1e1100 */
[----:B-----5:R-:W-:-:S05]  /*4360*/  PRMT R12, R98, 0x8880, RZ ;  /* 0x00008880620c7816 */ /* 0x020fca00000000ff */
[----:B------:R-:W-:-:S07]  /*4370*/  IMAD R15, R12, R91, RZ ;  /* 0x0000005b0c0f7224 */ /* 0x000fce00078e02ff */
.L_x_146:
[----:B------:R-:W-:Y:S05]  /*4380*/  BSYNC B1 ;  /* 0x0000000000017941 */ /* 0x000fea0003800000 */
.L_x_145:
[----:B------:R-:W-:Y:S01]  /*4390*/  @!P3 IMAD R79, R79, R90, R15 ;  /* 0x0000005a4f4fb224 */ /* 0x000fe200078e020f */
[----:B------:R-:W-:Y:S04]  /*43a0*/  BSSY B1, `(.L_x_147) ;  /* 0x0000006000017945 */ /* 0x000fe80003800000 */
[----:B------:R0:W-:Y:S01]  /*43b0*/  @!P3 STG.E.U8 desc[UR38][R6.64+0x69], R79 ;  /* 0x0000694f0600b986 */ /* 0x0001e2000c101126 */
[----:B------:R-:W-:Y:S05]  /*43c0*/  @P5 BRA `(.L_x_148) ;  /* 0x00000000000c5947 */ /* 0x000fea0003800000 */
[----:B------:R-:W5:Y:S02]  /*43d0*/  LDG.E.U8 R98, desc[UR38][R8.64+0x70] ;  /* 0x0000702608627981 */ /* 0x000f64000c1e1100 */
[----:B-----5:R-:W-:-:S05]  /*43e0*/  PRMT R12, R98, 0x8880, RZ ;  /* 0x00008880620c7816 */ /* 0x020fca00000000ff */
[----:B------:R-:W-:-:S07]  /*43f0*/  IMAD R15, R12, R91, RZ ;  /* 0x0000005b0c0f7224 */ /* 0x000fce00078e02ff */
.L_x_148:
[----:B------:R-:W-:Y:S05]  /*4400*/  BSYNC B1 ;  /* 0x0000000000017941 */ /* 0x000fea0003800000 */
.L_x_147:
[----:B---3--:R-:W-:Y:S01]  /*4410*/  @!P5 IMAD R13, R80, R90, R15 ;  /* 0x0000005a500dd224 */ /* 0x008fe200078e020f */
[----:B------:R-:W-:Y:S04]  /*4420*/  BSSY B1, `(.L_x_149) ;  /* 0x0000006000017945 */ /* 0x000fe80003800000 */
[----:B------:R3:W-:Y:S01]  /*4430*/  @!P5 STG.E.U8 desc[UR38][R4.64+0x70], R13 ;  /* 0x0000700d0400d986 */ /* 0x0007e2000c101126 */
[----:B------:R-:W-:Y:S05]  /*4440*/  @P2 BRA `(.L_x_150) ;  /* 0x00000000000c2947 */ /* 0x000fea0003800000 */
[----:B------:R-:W5:Y:S02]  /*4450*/  LDG.E.U8 R98, desc[UR38][R8.64+0x71] ;  /* 0x0000712608627981 */ /* 0x000f64000c1e1100 */
[----:B-----5:R-:W-:-:S05]  /*4460*/  PRMT R12, R98, 0x8880, RZ ;  /* 0x00008880620c7816 */ /* 0x020fca00000000ff */
[----:B------:R-:W-:-:S07]  /*4470*/  IMAD R15, R12, R91, RZ ;  /* 0x0000005b0c0f7224 */ /* 0x000fce00078e02ff */
.L_x_150:
[----:B------:R-:W-:Y:S05]  /*4480*/  BSYNC B1 ;  /* 0x0000000000017941 */ /* 0x000fea0003800000 */
.L_x_149:
[----:B------:R-:W-:Y:S01]  /*4490*/  ISETP.LT.OR P4, PT, R3, 0x71, !P0 ;  /* 0x000000710300780c */ /* 0x000fe20004781670 */
[----:B------:R-:W-:Y:S01]  /*44a0*/  @!P2 IMAD R81, R81, R90, R15 ;  /* 0x0000005a5151a224 */ /* 0x000fe200078e020f */
[----:B------:R-:W-:Y:S01]  /*44b0*/  BSSY B1, `(.L_x_151) ;  /* 0x000000a000017945 */ /* 0x000fe20003800000 */
[C---:B------:R-:W-:Y:S02]  /*44c0*/  ISETP.LT.OR P3, PT, R3.reuse, 0x72, !P0 ;  /* 0x000000720300780c */ /* 0x040fe40004761670 */
[C---:B------:R-:W-:Y:S01]  /*44d0*/  ISETP.LT.OR P5, PT, R3.reuse, 0x79, !P0 ;  /* 0x000000790300780c */ /* 0x040fe200047a1670 */
[----:B------:R0:W-:Y:S01]  /*44e0*/  @!P2 STG.E.U8 desc[UR38][R4.64+0x71], R81 ;  /* 0x000071510400a986 */ /* 0x0001e2000c101126 */
[C---:B------:R-:W-:Y:S02]  /*44f0*/  ISETP.LT.OR P2, PT, R3.reuse, 0x79, !P1 ;  /* 0x000000790300780c */ /* 0x040fe40004f41670 */
[----:B------:R-:W-:-:S04]  /*4500*/  ISETP.LT.OR P1, PT, R3, 0x7a, !P1 ;  /* 0x0000007a0300780c */ /* 0x000fc80004f21670 */
[----:B------:R-:W-:Y:S09]  /*4510*/  @P4 BRA `(.L_x_152) ;  /* 0x00000000000c4947 */ /* 0x000ff20003800000 */
[----:B------:R-:W5:Y:S02]  /*4520*/  LDG.E.U8 R98, desc[UR38][R10.64+0x70] ;  /* 0x000070260a627981 */ /* 0x000f64000c1e1100 */
[----:B-----5:R-:W-:-:S05]  /*4530*/  PRMT R12, R98, 0x8880, RZ ;  /* 0x00008880620c7816 */ /* 0x020fca00000000ff */
[----:B------:R-:W-:-:S07]  /*4540*/  IMAD R15, R12, R91, RZ ;  /* 0x0000005b0c0f7224 */ /* 0x000fce00078e02ff */
.L_x_152:
[----:B------:R-:W-:Y:S05]  /*4550*/  BSYNC B1 ;  /* 0x0000000000017941 */ /* 0x000fea0003800000 */
.L_x_151:
[----:B---3--:R-:W-:Y:S01]  /*4560*/  @!P4 IMAD R13, R82, R90, R15 ;  /* 0x0000005a520dc224 */ /* 0x008fe200078e020f */
[----:B------:R-:W-:Y:S04]  /*4570*/  BSSY B1, `(.L_x_153) ;  /* 0x0000006000017945 */ /* 0x000fe80003800000 */
[----:B------:R3:W-:Y:S01]  /*4580*/  @!P4 STG.E.U8 desc[UR38][R6.64+0x70], R13 ;  /* 0x0000700d0600c986 */ /* 0x0007e2000c101126 */
[----:B------:R-:W-:Y:S05]  /*4590*/  @P3 BRA `(.L_x_154) ;  /* 0x00000000000c3947 */ /* 0x000fea0003800000 */
[----:B------:R-:W5:Y:S02]  /*45a0*/  LDG.E.U8 R98, desc[UR38][R10.64+0x71] ;  /* 0x000071260a627981 */ /* 0x000f64000c1e1100 */
[----:B-----5:R-:W-:-:S05]  /*45b0*/  PRMT R12, R98, 0x8880, RZ ;  /* 0x00008880620c7816 */ /* 0x020fca00000000ff */
[----:B------:R-:W-:-:S07]  /*45c0*/  IMAD R15, R12, R91, RZ ;  /* 0x0000005b0c0f7224 */ /* 0x000fce00078e02ff */
.L_x_154:
[----:B------:R-:W-:Y:S05]  /*45d0*/  BSYNC B1 ;  /* 0x0000000000017941 */ /* 0x000fea0003800000 */
.L_x_153:
[----:B------:R-:W-:Y:S01]  /*45e0*/  @!P3 IMAD R83, R83, R90, R15 ;  /* 0x0000005a5353b224 */ /* 0x000fe200078e020f */
[----:B------:R-:W-:Y:S04]  /*45f0*/  BSSY B1, `(.L_x_155) ;  /* 0x0000006000017945 */ /* 0x000fe80003800000 */
[----:B------:R0:W-:Y:S01]  /*4600*/  @!P3 STG.E.U8 desc[UR38][R6.64+0x71], R83 ;  /* 0x000071530600b986 */ /* 0x0001e2000c101126 */
[----:B------:R-:W-:Y:S05]  /*4610*/  @P2 BRA `(.L_x_156) ;  /* 0x00000000000c2947 */ /* 0x000fea0003800000 */
[----:B------:R-:W5:Y:S02]  /*4620*/  LDG.E.U8 R98, desc[UR38][R8.64+0x78] ;  /* 0x0000782608627981 */ /* 0x000f64000c1e1100 */
[----:B-----5:R-:W-:-:S05]  /*4630*/  PRMT R12, R98, 0x8880, RZ ;  /* 0x00008880620c7816 */ /* 0x020fca00000000ff */
[----:B------:R-:W-:-:S07]  /*4640*/  IMAD R15, R12, R91, RZ ;  /* 0x0000005b0c0f7224 */ /* 0x000fce00078e02ff */
.L_x_156:
[----:B------:R-:W-:Y:S05]  /*4650*/  BSYNC B1 ;  /* 0x0000000000017941 */ /* 0x000fea0003800000 */
.L_x_155:
[----:B---3--:R-:W-:Y:S01]  /*4660*/  @!P2 IMAD R13, R84, R90, R15 ;  /* 0x0000005a540da224 */ /* 0x008fe200078e020f */
[----:B------:R-:W-:Y:S04]  /*4670*/  BSSY B1, `(.L_x_157) ;  /* 0x0000006000017945 */ /* 0x000fe80003800000 */
[----:B------:R3:W-:Y:S01]  /*4680*/  @!P2 STG.E.U8 desc[UR38][R4.64+0x78], R13 ;  /* 0x0000780d0400a986 */ /* 0x0007e2000c101126 */
[----:B------:R-:W-:Y:S05]  /*4690*/  @P1 BRA `(.L_x_158) ;  /* 0x00000000000c1947 */ /* 0x000fea0003800000 */
[----:B------:R-:W5:Y:S02]  /*46a0*/  LDG.E.U8 R98, desc[UR38][R8.64+0x79] ;  /* 0x0000792608627981 */ /* 0x000f64000c1e1100 */
[----:B-----5:R-:W-:-:S05]  /*46b0*/  PRMT R12, R98, 0x8880, RZ ;  /* 0x00008880620c7816 */ /* 0x020fca00000000ff */
[----:B------:R-:W-:-:S07]  /*46c0*/  IMAD R15, R12, R91, RZ ;  /* 0x0000005b0c0f7224 */ /* 0x000fce00078e02ff */
.L_x_158:
[----:B------:R-:W-:Y:S05]  /*46d0*/  BSYNC B1 ;  /* 0x0000000000017941 */ /* 0x000fea0003800000 */
.L_x_157:
[----:B------:R-:W-:Y:S01]  /*46e0*/  @!P1 IMAD R85, R85, R90, R15 ;  /* 0x0000005a55559224 */ /* 0x000fe200078e020f */
[----:B------:R-:W-:Y:S04]  /*46f0*/  BSSY B1, `(.L_x_159) ;  /* 0x0000006000017945 */ /* 0x000fe80003800000 */
[----:B------:R0:W-:Y:S01]  /*4700*/  @!P1 STG.E.U8 desc[UR38][R4.64+0x79], R85 ;  /* 0x0000795504009986 */ /* 0x0001e2000c101126 */
[----:B------:R-:W-:Y:S05]  /*4710*/  @P5 BRA `(.L_x_160) ;  /* 0x00000000000c5947 */ /* 0x000fea0003800000 */
[----:B------:R-:W0:Y:S02]  /*4720*/  LDG.E.U8 R98, desc[UR38][R10.64+0x78] ;  /* 0x000078260a627981 */ /* 0x000e24000c1e1100 */
[----:B0123--:R-:W-:-:S05]  /*4730*/  PRMT R4, R98, 0x8880, RZ ;  /* 0x0000888062047816 */ /* 0x00ffca00000000ff */
[----:B------:R-:W-:-:S07]  /*4740*/  IMAD R15, R4, R91, RZ ;  /* 0x0000005b040f7224 */ /* 0x000fce00078e02ff */
.L_x_160:
[----:B------:R-:W-:Y:S05]  /*4750*/  BSYNC B1 ;  /* 0x0000000000017941 */ /* 0x000fea0003800000 */
.L_x_159:
[----:B0123--:R-:W-:Y:S01]  /*4760*/  @!P5 IMAD R5, R86, R90, R15 ;  /* 0x0000005a5605d224 */ /* 0x00ffe200078e020f */
[----:B------:R-:W-:Y:S01]  /*4770*/  ISETP.LT.OR P0, PT, R3, 0x7a, !P0 ;  /* 0x0000007a0300780c */ /* 0x000fe20004701670 */
[----:B------:R-:W-:Y:S03]  /*4780*/  BSSY B1, `(.L_x_161) ;  /* 0x0000006000017945 */ /* 0x000fe60003800000 */
[----:B------:R0:W-:Y:S09]  /*4790*/  @!P5 STG.E.U8 desc[UR38][R6.64+0x78], R5 ;  /* 0x000078050600d986 */ /* 0x0001f2000c101126 */
[----:B------:R-:W-:Y:S05]  /*47a0*/  @P0 BRA `(.L_x_162) ;  /* 0x00000000000c0947 */ /* 0x000fea0003800000 */
[----:B------:R-:W2:Y:S02]  /*47b0*/  LDG.E.U8 R98, desc[UR38][R10.64+0x79] ;  /* 0x000079260a627981 */ /* 0x000ea4000c1e1100 */
[----:B--2---:R-:W-:-:S05]  /*47c0*/  PRMT R4, R98, 0x8880, RZ ;  /* 0x0000888062047816 */ /* 0x004fca00000000ff */
[----:B------:R-:W-:-:S07]  /*47d0*/  IMAD R15, R4, R91, RZ ;  /* 0x0000005b040f7224 */ /* 0x000fce00078e02ff */
.L_x_162:
[----:B------:R-:W-:Y:S05]  /*47e0*/  BSYNC B1 ;  /* 0x0000000000017941 */ /* 0x000fea0003800000 */
.L_x_161:
[----:B------:R-:W-:Y:S01]  /*47f0*/  IMAD R15, R87, R90, R15 ;  /* 0x0000005a570f7224 */ /* 0x000fe200078e020f */
[----:B------:R-:W-:Y:S06]  /*4800*/  @P0 BRA `(.L_x_163) ;  /* 0x0000000c00100947 */ /* 0x000fec0003800000 */
[----:B------:R1:W-:Y:S01]  /*4810*/  STG.E.U8 desc[UR38][R6.64+0x79], R15 ;  /* 0x0000790f06007986 */ /* 0x0003e2000c101126 */
[----:B------:R-:W-:Y:S05]  /*4820*/  BRA `(.L_x_163) ;  /* 0x0000000c00087947 */ /* 0x000fea0003800000 */
.L_x_34:
[C---:B------:R-:W-:Y:S02]  /*4830*/  ISETP.GE.AND P1, PT, R99.reuse, 0x1, PT ;  /* 0x000000016300780c */ /* 0x040fe40003f26270 */
[----:B------:R-:W-:Y:S02]  /*4840*/  ISETP.GE.AND P0, PT, R99, 0x9, PT ;  /* 0x000000096300780c */ /* 0x000fe40003f06270 */
[C---:B------:R-:W-:Y:S02]  /*4850*/  ISETP.LT.OR P4, PT, R3.reuse, 0x1, !P1 ;  /* 0x000000010300780c */ /* 0x040fe40004f81670 */
[C---:B------:R-:W-:Y:S02]  /*4860*/  ISETP.LT.OR P3, PT, R3.reuse, 0x2, !P1 ;  /* 0x000000020300780c */ /* 0x040fe40004f61670 */
[C---:B------:R-:W-:Y:S02]  /*4870*/  ISETP.LT.OR P2, PT, R3.reuse, 0x1, !P0 ;  /* 0x000000010300780c */ /* 0x040fe40004741670 */
[----:B------:R-:W-:-:S07]  /*4880*/  ISETP.LT.OR P5, PT, R3, 0x2, !P0 ;  /* 0x000000020300780c */ /* 0x000fce00047a1670 */
[-C--:B------:R-:W-:Y:S02]  /*4890*/  @!P4 IMAD R9, R24, R90.reuse, RZ ;  /* 0x0000005a1809c224 */ /* 0x080fe400078e02ff */
[-C--:B------:R-:W-:Y:S02]  /*48a0*/  @!P3 IMAD R25, R25, R90.reuse, RZ ;  /* 0x0000005a1919b224 */ /* 0x080fe400078e02ff */
[-C--:B------:R-:W-:Y:S01]  /*48b0*/  @!P2 IMAD R11, R26, R90.reuse, RZ ;  /* 0x0000005a1a0ba224 */ /* 0x080fe200078e02ff */
[----:B------:R0:W-:Y:S01]  /*48c0*/  @!P4 STG.E.U8 desc[UR38][R4.64], R9 ;  /* 0x000000090400c986 */ /* 0x0001e2000c101126 */
[----:B------:R-:W-:Y:S01]  /*48d0*/  ISETP.LT.OR P4, PT, R3, 0x9, !P1 ;  /* 0x000000090300780c */ /* 0x000fe20004f81670 */
[----:B------:R-:W-:Y:S02]  /*48e0*/  @!P5 IMAD R27, R27, R90, RZ ;  /* 0x0000005a1b1bd224 */ /* 0x000fe400078e02ff */
[----:B------:R-:W-:Y:S01]  /*48f0*/  @!P3 STG.E.U8 desc[UR38][R4.64+0x1], R25 ;  /* 0x000001190400b986 */ /* 0x000fe2000c101126 */
[----:B------:R-:W-:-:S03]  /*4900*/  ISETP.LT.OR P3, PT, R3, 0xa, !P1 ;  /* 0x0000000a0300780c */ /* 0x000fc60004f61670 */
[----:B------:R1:W-:Y:S01]  /*4910*/  @!P2 STG.E.U8 desc[UR38][R6.64], R11 ;  /* 0x0000000b0600a986 */ /* 0x0003e2000c101126 */
[----:B------:R-:W-:-:S03]  /*4920*/  ISETP.LT.OR P2, PT, R3, 0x9, !P0 ;  /* 0x000000090300780c */ /* 0x000fc60004741670 */
[----:B------:R-:W-:Y:S01]  /*4930*/  @!P5 STG.E.U8 desc[UR38][R6.64+0x1], R27 ;  /* 0x0000011b0600d986 */ /* 0x000fe2000c101126 */
[----:B------:R-:W-:Y:S01]  /*4940*/  ISETP.LT.OR P5, PT, R3, 0xa, !P0 ;  /* 0x0000000a0300780c */ /* 0x000fe200047a1670 */
[----:B------:R-:W-:-:S04]  /*4950*/  @!P4 IMAD R13, R28, R90, RZ ;  /* 0x0000005a1c0dc224 */ /* 0x000fc800078e02ff */
[-C--:B------:R-:W-:Y:S01]  /*4960*/  @!P3 IMAD R29, R29, R90.reuse, RZ ;  /* 0x0000005a1d1db224 */ /* 0x080fe200078e02ff */
[----:B------:R-:W-:Y:S01]  /*4970*/  @!P4 STG.E.U8 desc[UR38][R4.64+0x8], R13 ;  /* 0x0000080d0400c986 */ /* 0x000fe2000c101126 */
[C---:B------:R-:W-:Y:S02]  /*4980*/  ISETP.LT.OR P4, PT, R3.reuse, 0x11, !P1 ;  /* 0x000000110300780c */ /* 0x040fe40004f81670 */
[-C--:B0-----:R-:W-:Y:S01]  /*4990*/  @!P2 IMAD R9, R30, R90.reuse, RZ ;  /* 0x0000005a1e09a224 */ /* 0x081fe200078e02ff */
[----:B------:R-:W-:Y:S01]  /*49a0*/  @!P3 STG.E.U8 desc[UR38][R4.64+0x9], R29 ;  /* 0x0000091d0400b986 */ /* 0x000fe2000c101126 */
[----:B------:R-:W-:Y:S02]  /*49b0*/  ISETP.LT.OR P3, PT, R3, 0x12, !P1 ;  /* 0x000000120300780c */ /* 0x000fe40004f61670 */
[----:B------:R-:W-:Y:S01]  /*49c0*/  @!P5 IMAD R31, R31, R90, RZ ;  /* 0x0000005a1f1fd224 */ /* 0x000fe200078e02ff */
[----:B------:R0:W-:Y:S01]  /*49d0*/  @!P2 STG.E.U8 desc[UR38][R6.64+0x8], R9 ;  /* 0x000008090600a986 */ /* 0x0001e2000c101126 */
[----:B------:R-:W-:-:S03]  /*49e0*/  ISETP.LT.OR P2, PT, R3, 0x11, !P0 ;  /* 0x000000110300780c */ /* 0x000fc60004741670 */
[----:B------:R-:W-:Y:S01]  /*49f0*/  @!P5 STG.E.U8 desc[UR38][R6.64+0x9], R31 ;  /* 0x0000091f0600d986 */ /* 0x000fe2000c101126 */
[----:B------:R-:W-:Y:S01]  /*4a00*/  ISETP.LT.OR P5, PT, R3, 0x12, !P0 ;  /* 0x000000120300780c */ /* 0x000fe200047a1670 */
[----:B-1----:R-:W-:-:S04]  /*4a10*/  @!P4 IMAD R11, R32, R90, RZ ;  /* 0x0000005a200bc224 */ /* 0x002fc800078e02ff */
        /* <DEDUP_REMOVED lines=109> */
[----:B------:R1:W-:Y:S01]  /*50f0*/  @!P4 STG.E.U8 desc[UR38][R4.64+0x58], R13 ;  /* 0x0000580d0400c986 */ /* 0x0003e2000c101126 */
        /* <DEDUP_REMOVED lines=13> */
[-C--:B-1----:R-:W-:Y:S01]  /*51d0*/  @!P2 IMAD R13, R74, R90.reuse, RZ ;  /* 0x0000005a4a0da224 */ /* 0x082fe200078e02ff */
[----:B------:R-:W-:Y:S01]  /*51e0*/  @!P3 STG.E.U8 desc[UR38][R4.64+0x61], R73 ;  /* 0x000061490400b986 */ /* 0x000fe2000c101126 */
[----:B------:R-:W-:Y:S02]  /*51f0*/  ISETP.LT.OR P3, PT, R3, 0x6a, !P1 ;  /* 0x0000006a0300780c */ /* 0x000fe40004f61670 */
[----:B------:R-:W-:Y:S01]  /*5200*/  @!P5 IMAD R75, R75, R90, RZ ;  /* 0x0000005a4b4bd224 */ /* 0x000fe200078e02ff */
[----:B------:R1:W-:Y:S01]  /*5210*/  @!P2 STG.E.U8 desc[UR38][R6.64+0x60], R13 ;  /* 0x0000600d0600a986 */ /* 0x0003e2000c101126 */
[----:B------:R-:W-:-:S03]  /*5220*/  ISETP.LT.OR P2, PT, R3, 0x69, !P0 ;  /* 0x000000690300780c */ /* 0x000fc60004741670 */
[----:B------:R-:W-:Y:S01]  /*5230*/  @!P5 STG.E.U8 desc[UR38][R6.64+0x61], R75 ;  /* 0x0000614b0600d986 */ /* 0x000fe2000c101126 */
[----:B------:R-:W-:Y:S01]  /*5240*/  ISETP.LT.OR P5, PT, R3, 0x6a, !P0 ;  /* 0x0000006a0300780c */ /* 0x000fe200047a1670 */
[----:B0-----:R-:W-:-:S04]  /*5250*/  @!P4 IMAD R9, R76, R90, RZ ;  /* 0x0000005a4c09c224 */ /* 0x001fc800078e02ff */
[-C--:B------:R-:W-:Y:S01]  /*5260*/  @!P3 IMAD R77, R77, R90.reuse, RZ ;  /* 0x0000005a4d4db224 */ /* 0x080fe200078e02ff */
[----:B------:R-:W-:Y:S01]  /*5270*/  @!P4 STG.E.U8 desc[UR38][R4.64+0x68], R9 ;  /* 0x000068090400c986 */ /* 0x000fe2000c101126 */
[C---:B------:R-:W-:Y:S02]  /*5280*/  ISETP.LT.OR P4, PT, R3.reuse, 0x72, !P1 ;  /* 0x000000720300780c */ /* 0x040fe40004f81670 */
[-C--:B--2---:R-:W-:Y:S01]  /*5290*/  @!P2 IMAD R11, R78, R90.reuse, RZ ;  /* 0x0000005a4e0ba224 */ /* 0x084fe200078e02ff */
[----:B------:R-:W-:Y:S01]  /*52a0*/  @!P3 STG.E.U8 desc[UR38][R4.64+0x69], R77 ;  /* 0x0000694d0400b986 */ /* 0x000fe2000c101126 */
[----:B------:R-:W-:Y:S02]  /*52b0*/  ISETP.LT.OR P3, PT, R3, 0x71, !P1 ;  /* 0x000000710300780c */ /* 0x000fe40004f61670 */
[----:B------:R-:W-:Y:S01]  /*52c0*/  @!P5 IMAD R79, R79, R90, RZ ;  /* 0x0000005a4f4fd224 */ /* 0x000fe200078e02ff */
[----:B------:R0:W-:Y:S01]  /*52d0*/  @!P2 STG.E.U8 desc[UR38][R6.64+0x68], R11 ;  /* 0x0000680b0600a986 */ /* 0x0001e2000c101126 */
[----:B------:R-:W-:-:S03]  /*52e0*/  ISETP.LT.OR P2, PT, R3, 0x71, !P0 ;  /* 0x000000710300780c */ /* 0x000fc60004741670 */
[----:B------:R2:W-:Y:S01]  /*52f0*/  @!P5 STG.E.U8 desc[UR38][R6.64+0x69], R79 ;  /* 0x0000694f0600d986 */ /* 0x0005e2000c101126 */
[----:B------:R-:W-:Y:S01]  /*5300*/  ISETP.LT.OR P5, PT, R3, 0x79, !P0 ;  /* 0x000000790300780c */ /* 0x000fe200047a1670 */
[----:B------:R-:W-:-:S04]  /*5310*/  @!P4 IMAD R81, R81, R90, RZ ;  /* 0x0000005a5151c224 */ /* 0x000fc800078e02ff */
[-C--:B-1----:R-:W-:Y:S01]  /*5320*/  @!P3 IMAD R13, R80, R90.reuse, RZ ;  /* 0x0000005a500db224 */ /* 0x082fe200078e02ff */
[----:B------:R2:W-:Y:S01]  /*5330*/  @!P4 STG.E.U8 desc[UR38][R4.64+0x71], R81 ;  /* 0x000071510400c986 */ /* 0x0005e2000c101126 */
[C---:B------:R-:W-:Y:S02]  /*5340*/  ISETP.LT.OR P4, PT, R3.reuse, 0x72, !P0 ;  /* 0x000000720300780c */ /* 0x040fe40004781670 */
[C---:B------:R-:W-:Y:S01]  /*5350*/  ISETP.LT.OR P0, PT, R3.reuse, 0x7a, !P0 ;  /* 0x0000007a0300780c */ /* 0x040fe20004701670 */
[----:B------:R2:W-:Y:S01]  /*5360*/  @!P3 STG.E.U8 desc[UR38][R4.64+0x70], R13 ;  /* 0x0000700d0400b986 */ /* 0x0005e2000c101126 */
[C---:B------:R-:W-:Y:S02]  /*5370*/  ISETP.LT.OR P3, PT, R3.reuse, 0x79, !P1 ;  /* 0x000000790300780c */ /* 0x040fe40004f61670 */
[----:B------:R-:W-:Y:S01]  /*5380*/  ISETP.LT.OR P1, PT, R3, 0x7a, !P1 ;  /* 0x0000007a0300780c */ /* 0x000fe20004f21670 */
[-C--:B------:R-:W-:Y:S02]  /*5390*/  @!P2 IMAD R3, R82, R90.reuse, RZ ;  /* 0x0000005a5203a224 */ /* 0x080fe400078e02ff */
[----:B0-----:R-:W-:-:S03]  /*53a0*/  @!P5 IMAD R11, R86, R90, RZ ;  /* 0x0000005a560bd224 */ /* 0x001fc600078e02ff */
[----:B------:R2:W-:Y:S01]  /*53b0*/  @!P2 STG.E.U8 desc[UR38][R6.64+0x70], R3 ;  /* 0x000070030600a986 */ /* 0x0005e2000c101126 */
[-C--:B------:R-:W-:Y:S02]  /*53c0*/  @!P4 IMAD R83, R83, R90.reuse, RZ ;  /* 0x0000005a5353c224 */ /* 0x080fe400078e02ff */
[-C--:B------:R-:W-:Y:S02]  /*53d0*/  @!P0 IMAD R87, R87, R90.reuse, RZ ;  /* 0x0000005a57578224 */ /* 0x080fe400078e02ff */
[-C--:B------:R-:W-:Y:S01]  /*53e0*/  @!P3 IMAD R9, R84, R90.reuse, RZ ;  /* 0x0000005a5409b224 */ /* 0x080fe200078e02ff */
[----:B------:R2:W-:Y:S01]  /*53f0*/  @!P4 STG.E.U8 desc[UR38][R6.64+0x71], R83 ;  /* 0x000071530600c986 */ /* 0x0005e2000c101126 */
[----:B------:R-:W-:-:S03]  /*5400*/  @!P1 IMAD R85, R85, R90, RZ ;  /* 0x0000005a55559224 */ /* 0x000fc600078e02ff */
[----:B------:R2:W-:Y:S04]  /*5410*/  @!P3 STG.E.U8 desc[UR38][R4.64+0x78], R9 ;  /* 0x000078090400b986 */ /* 0x0005e8000c101126 */
[----:B------:R2:W-:Y:S04]  /*5420*/  @!P1 STG.E.U8 desc[UR38][R4.64+0x79], R85 ;  /* 0x0000795504009986 */ /* 0x0005e8000c101126 */
[----:B------:R2:W-:Y:S04]  /*5430*/  @!P5 STG.E.U8 desc[UR38][R6.64+0x78], R11 ;  /* 0x0000780b0600d986 */ /* 0x0005e8000c101126 */
[----:B------:R2:W-:Y:S02]  /*5440*/  @!P0 STG.E.U8 desc[UR38][R6.64+0x79], R87 ;  /* 0x0000795706008986 */ /* 0x0005e4000c101126 */
.L_x_163:
[----:B------:R-:W-:Y:S05]  /*5450*/  BSYNC B0 ;  /* 0x0000000000007941 */ /* 0x000fea0003800000 */
.L_x_33:
[----:B------:R-:W-:Y:S01]  /*5460*/  IADD3 R16, P0, R16, UR36, RZ ;  /* 0x0000002410107c10 */ /* 0x000fe2000ff1e0ff */
[----:B------:R-:W-:Y:S01]  /*5470*/  ULDC.64 UR4, c[0x0][0x650] ;  /* 0x0001940000047ab9 */ /* 0x000fe20000000a00 */
[----:B--2---:R-:W-:Y:S01]  /*5480*/  PRMT R3, RZ, 0x7610, R3 ;  /* 0x00007610ff037816 */ /* 0x004fe20000000003 */
[----:B------:R-:W-:Y:S01]  /*5490*/  IMAD.MOV.U32 R100, RZ, RZ, -0x1 ;  /* 0xffffffffff647424 */ /* 0x000fe200078e00ff */
[----:B------:R-:W-:Y:S01]  /*54a0*/  IADD3.X R17, R17, UR42, RZ, P0, !PT ;  /* 0x0000002a11117c10 */ /* 0x000fe200087fe4ff */
[----:B------:R-:W-:Y:S01]  /*54b0*/  IMAD.MOV.U32 R23, RZ, RZ, -0x1 ;  /* 0xffffffffff177424 */ /* 0x000fe200078e00ff */
[----:B------:R-:W-:-:S04]  /*54c0*/  ISETP.GE.U32.AND P0, PT, R16, UR4, PT ;  /* 0x0000000410007c0c */ /* 0x000fc8000bf06070 */
[----:B------:R-:W-:-:S13]  /*54d0*/  ISETP.GE.U32.AND.EX P0, PT, R17, UR5, PT, P0 ;  /* 0x0000000511007c0c */ /* 0x000fda000bf06100 */
[----:B------:R-:W-:Y:S05]  /*54e0*/  @P0 BRA `(.L_x_164) ;  /* 0x0000000400500947 */ /* 0x000fea0003800000 */
[----:B------:R-:W2:Y:S01]  /*54f0*/  LDC.64 R10, c[0x0][0x628] ;  /* 0x00018a00ff0a7b82 */ /* 0x000ea20000000a00 */
[----:B------:R-:W3:Y:S01]  /*5500*/  S2R R12, SR_CTAID.X ;  /* 0x00000000000c7919 */ /* 0x000ee20000002500 */
[----:B------:R-:W-:Y:S02]  /*5510*/  IMAD.MOV.U32 R8, RZ, RZ, R16 ;  /* 0x000000ffff087224 */ /* 0x000fe400078e0010 */
[----:B------:R-:W-:Y:S01]  /*5520*/  IMAD.MOV.U32 R9, RZ, RZ, R17 ;  /* 0x000000ffff097224 */ /* 0x000fe200078e0011 */
[----:B------:R-:W0:Y:S03]  /*5530*/  S2R R20, SR_CTAID.Y ;  /* 0x0000000000147919 */ /* 0x000e260000002600 */
[----:B------:R-:W0:Y:S08]  /*5540*/  LDC R0, c[0x0][0x630] ;  /* 0x00018c00ff007b82 */ /* 0x000e300000000800 */
[----:B-1----:R-:W1:Y:S01]  /*5550*/  LDC.64 R14, c[0x0][0x620] ;  /* 0x00018800ff0e7b82 */ /* 0x002e620000000a00 */
[----:B--2---:R-:W-:-:S04]  /*5560*/  ISETP.NE.U32.AND P0, PT, R10, RZ, PT ;  /* 0x000000ff0a00720c */ /* 0x004fc80003f05070 */
[----:B------:R-:W-:-:S13]  /*5570*/  ISETP.NE.AND.EX P0, PT, R11, RZ, PT, P0 ;  /* 0x000000ff0b00720c */ /* 0x000fda0003f05300 */
[----:B01-3--:R-:W-:Y:S05]  /*5580*/  @!P0 BRA `(.L_x_165) ;  /* 0x0000000000288947 */ /* 0x00bfea0003800000 */
[----:B------:R-:W0:Y:S02]  /*5590*/  LDC R3, c[0x0][0x634] ;  /* 0x00018d00ff037b82 */ /* 0x000e240000000800 */
[----:B0-----:R-:W-:-:S05]  /*55a0*/  IADD3 R3, P0, R16, R3, RZ ;  /* 0x0000000310037210 */ /* 0x001fca0007f1e0ff */
[----:B------:R-:W-:-:S04]  /*55b0*/  IMAD.X R13, RZ, RZ, R17, P0 ;  /* 0x000000ffff0d7224 */ /* 0x000fc800000e0611 */
[----:B------:R-:W-:-:S04]  /*55c0*/  IMAD.WIDE.U32 R4, R13, R10, RZ ;  /* 0x0000000a0d047225 */ /* 0x000fc800078e00ff */
[----:B----4-:R-:W-:-:S04]  /*55d0*/  IMAD.WIDE.U32 R6, P0, R3, R11, R4 ;  /* 0x0000000b03067225 */ /* 0x010fc80007800004 */
[----:B------:R-:W-:-:S04]  /*55e0*/  IMAD.WIDE.U32 R4, R3, R10, RZ ;  /* 0x0000000a03047225 */ /* 0x000fc800078e00ff */
[----:B------:R-:W-:Y:S01]  /*55f0*/  IMAD.X R9, RZ, RZ, RZ, P0 ;  /* 0x000000ffff097224 */ /* 0x000fe200000e06ff */
[----:B------:R-:W-:Y:S01]  /*5600*/  IADD3 RZ, P0, R5, R6, RZ ;  /* 0x0000000605ff7210 */ /* 0x000fe20007f1e0ff */
[----:B------:R-:W-:-:S04]  /*5610*/  IMAD.MOV.U32 R8, RZ, RZ, R7 ;  /* 0x000000ffff087224 */ /* 0x000fc800078e0007 */
[----:B------:R-:W-:-:S08]  /*5620*/  IMAD.WIDE.U32.X R8, R13, R11, R8, P0 ;  /* 0x0000000b0d087225 */ /* 0x000fd000000e0408 */
.L_x_165:
[-CC-:B------:R-:W-:Y:S01]  /*5630*/  SHF.R.U64 R23, R8, R0.reuse, R9.reuse ;  /* 0x0000000008177219 */ /* 0x180fe20000001209 */
[----:B----4-:R-:W0:Y:S01]  /*5640*/  LDC.64 R26, c[0x0][0x640] ;  /* 0x00019000ff1a7b82 */ /* 0x010e220000000a00 */
[----:B------:R-:W-:Y:S01]  /*5650*/  SHF.R.U32.HI R0, RZ, R0, R9 ;  /* 0x00000000ff007219 */ /* 0x000fe20000011609 */
[----:B------:R-:W-:Y:S01]  /*5660*/  ULDC UR4, c[0x0][0x150] ;  /* 0x0000540000047ab9 */ /* 0x000fe20000000800 */
[----:B------:R-:W-:Y:S02]  /*5670*/  IADD3 R3, P0, RZ, -R23, RZ ;  /* 0x80000017ff037210 */ /* 0x000fe40007f1e0ff */
[----:B------:R-:W-:-:S03]  /*5680*/  I2FP.F32.U32 R7, R12 ;  /* 0x0000000c00077245 */ /* 0x000fc60000201000 */
[----:B------:R-:W1:Y:S01]  /*5690*/  LDC R6, c[0x0][0x618] ;  /* 0x00018600ff067b82 */ /* 0x000e620000000800 */
[----:B------:R-:W-:Y:S02]  /*56a0*/  IMAD.X R5, RZ, RZ, ~R0, P0 ;  /* 0x000000ffff057224 */ /* 0x000fe400000e0e00 */
[----:B------:R-:W-:Y:S01]  /*56b0*/  FMUL R7, R7, UR4 ;  /* 0x0000000407077c20 */ /* 0x000fe20008400000 */
[----:B------:R-:W-:Y:S01]  /*56c0*/  ULDC UR4, c[0x0][0x154] ;  /* 0x0000550000047ab9 */ /* 0x000fe20000000800 */
[-C--:B------:R-:W-:Y:S02]  /*56d0*/  IMAD R0, R5, R14.reuse, RZ ;  /* 0x0000000e05007224 */ /* 0x080fe400078e02ff */
[C---:B------:R-:W-:Y:S01]  /*56e0*/  IMAD.WIDE.U32 R4, R3.reuse, R14, R16 ;  /* 0x0000000e03047225 */ /* 0x040fe200078e0010 */
[----:B------:R-:W2:Y:S01]  /*56f0*/  LDC R8, c[0x0][0x608] ;  /* 0x00018200ff087b82 */ /* 0x000ea20000000800 */
[----:B------:R-:W3:Y:S02]  /*5700*/  F2I.U32.TRUNC.NTZ R7, R7 ;  /* 0x0000000700077305 */ /* 0x000ee4000020f000 */
[----:B------:R-:W-:Y:S01]  /*5710*/  IMAD R3, R3, R15, R0 ;  /* 0x0000000f03037224 */ /* 0x000fe200078e0200 */
[----:B------:R-:W-:-:S03]  /*5720*/  I2FP.F32.U32 R0, R20 ;  /* 0x0000001400007245 */ /* 0x000fc60000201000 */
[----:B------:R-:W-:Y:S01]  /*5730*/  IMAD.IADD R3, R5, 0x1, R3 ;  /* 0x0000000105037824 */ /* 0x000fe200078e0203 */
[----:B------:R-:W4:Y:S01]  /*5740*/  LDC R11, c[0x0][0x658] ;  /* 0x00019600ff0b7b82 */ /* 0x000f220000000800 */
[----:B0-----:R-:W-:-:S04]  /*5750*/  ISETP.NE.U32.AND P0, PT, R26, RZ, PT ;  /* 0x000000ff1a00720c */ /* 0x001fc80003f05070 */
[----:B------:R-:W-:-:S03]  /*5760*/  ISETP.NE.AND.EX P0, PT, R27, RZ, PT, P0 ;  /* 0x000000ff1b00720c */ /* 0x000fc60003f05300 */
[----:B------:R-:W0:Y:S01]  /*5770*/  LDC R9, c[0x0][0x144] ;  /* 0x00005100ff097b82 */ /* 0x000e220000000800 */
[-C--:B-1----:R-:W-:Y:S01]  /*5780*/  SHF.R.U64 R10, R4, R6.reuse, R3 ;  /* 0x00000006040a7219 */ /* 0x082fe20000001203 */
[----:B---3--:R-:W-:Y:S01]  /*5790*/  IMAD.MOV R7, RZ, RZ, -R7 ;  /* 0x000000ffff077224 */ /* 0x008fe200078e0a07 */
[----:B------:R-:W-:Y:S01]  /*57a0*/  SHF.R.U32.HI R3, RZ, R6, R3 ;  /* 0x00000006ff037219 */ /* 0x000fe20000011603 */
[----:B------:R-:W-:-:S04]  /*57b0*/  FMUL R6, R0, UR4 ;  /* 0x0000000400067c20 */ /* 0x000fc80008400000 */
[----:B------:R-:W1:Y:S01]  /*57c0*/  LDC R21, c[0x0][0x148] ;  /* 0x00005200ff157b82 */ /* 0x000e620000000800 */
[----:B------:R3:W0:Y:S01]  /*57d0*/  F2I.U32.TRUNC.NTZ R14, R6 ;  /* 0x00000006000e7305 */ /* 0x000622000020f000 */
[-CC-:B--2---:R-:W-:Y:S02]  /*57e0*/  SHF.R.U64 R13, R10, R8.reuse, R3.reuse ;  /* 0x000000080a0d7219 */ /* 0x184fe40000001203 */
[----:B------:R-:W-:-:S04]  /*57f0*/  SHF.R.U32.HI R0, RZ, R8, R3 ;  /* 0x00000008ff007219 */ /* 0x000fc80000011603 */
[----:B------:R-:W2:Y:S01]  /*5800*/  LDC R24, c[0x0][0x600] ;  /* 0x00018000ff187b82 */ /* 0x000ea20000000800 */
[-CC-:B----4-:R-:W-:Y:S02]  /*5810*/  SHF.R.U64 R15, R13, R11.reuse, R0.reuse ;  /* 0x0000000b0d0f7219 */ /* 0x190fe40000001200 */
[----:B------:R-:W-:-:S03]  /*5820*/  SHF.R.U32.HI R5, RZ, R11, R0 ;  /* 0x0000000bff057219 */ /* 0x000fc60000011600 */
[----:B------:R-:W-:Y:S02]  /*5830*/  IMAD.MOV.U32 R4, RZ, RZ, R15 ;  /* 0x000000ffff047224 */ /* 0x000fe400078e000f */
[----:B------:R-:W4:Y:S01]  /*5840*/  LDC R28, c[0x0][0x648] ;  /* 0x00019200ff1c7b82 */ /* 0x000f220000000800 */
[----:B0-----:R-:W-:-:S07]  /*5850*/  IMAD R25, R9, R7, R12 ;  /* 0x0000000709197224 */ /* 0x001fce00078e020c */
[----:B------:R-:W0:Y:S08]  /*5860*/  LDC R29, c[0x0][0x638] ;  /* 0x00018e00ff1d7b82 */ /* 0x000e300000000800 */
[----:B------:R-:W0:Y:S01]  /*5870*/  LDC R30, c[0x0][0x610] ;  /* 0x00018400ff1e7b82 */ /* 0x000e220000000800 */
[----:B-123--:R-:W-:Y:S05]  /*5880*/  @!P0 BRA `(.L_x_166) ;  /* 0x0000000000288947 */ /* 0x00efea0003800000 */
[----:B------:R-:W1:Y:S02]  /*5890*/  LDC R0, c[0x0][0x64c] ;  /* 0x00019300ff007b82 */ /* 0x000e640000000800 */
[----:B-1----:R-:W-:-:S05]  /*58a0*/  IADD3 R3, P0, R15, R0, RZ ;  /* 0x000000000f037210 */ /* 0x002fca0007f1e0ff */
        /* <DEDUP_REMOVED lines=8> */
.L_x_166:
[----:B------:R-:W-:Y:S01]  /*5930*/  ISETP.NE.AND P0, PT, R2, 0x1, PT ;  /* 0x000000010200780c */ /* 0x000fe20003f05270 */
[----:B------:R-:W-:Y:S01]  /*5940*/  IMAD.MOV R14, RZ, RZ, -R14 ;  /* 0x000000ffff0e7224 */ /* 0x000fe200078e0a0e */
[----:B----4-:R-:W-:Y:S01]  /*5950*/  SHF.R.U64 R3, R4, R28, R5 ;  /* 0x0000001c04037219 */ /* 0x010fe20000001205 */
[----:B------:R-:W-:Y:S01]  /*5960*/  VIADD R5, R24, 0xffffffff ;  /* 0xffffffff18057836 */ /* 0x000fe20000000000 */
[----:B------:R-:W-:-:S03]  /*5970*/  LOP3.LUT R0, R13, R96, RZ, 0xc0, !PT ;  /* 0x000000600d007212 */ /* 0x000fc600078ec0ff */
[----:B------:R-:W-:Y:S01]  /*5980*/  IMAD.MOV R4, RZ, RZ, -R3 ;  /* 0x000000ffff047224 */ /* 0x000fe200078e0a03 */
[----:B------:R-:W-:Y:S01]  /*5990*/  LOP3.LUT R10, R10, R5, RZ, 0xc0, !PT ;  /* 0x000000050a0a7212 */ /* 0x000fe200078ec0ff */
[----:B------:R-:W-:Y:S02]  /*59a0*/  IMAD R0, R93, R3, R0 ;  /* 0x000000035d007224 */ /* 0x000fe400078e0200 */
[----:B0-----:R-:W-:Y:S02]  /*59b0*/  IMAD R3, R4, R29, R15 ;  /* 0x0000001d04037224 */ /* 0x001fe400078e020f */
[----:B------:R-:W-:Y:S02]  /*59c0*/  @P0 IMAD R25, R21, R14, R20 ;  /* 0x0000000e15190224 */ /* 0x000fe400078e0214 */
[----:B------:R-:W-:Y:S02]  /*59d0*/  IMAD R5, R3, R24, R10 ;  /* 0x0000001803057224 */ /* 0x000fe400078e020a */
[----:B------:R-:W-:-:S02]  /*59e0*/  IMAD R0, R0, R30, R25 ;  /* 0x0000001e00007224 */ /* 0x000fc400078e0219 */
[----:B------:R-:W-:-:S03]  /*59f0*/  IMAD.MOV.U32 R4, RZ, RZ, 0x1 ;  /* 0x00000001ff047424 */ /* 0x000fc600078e00ff */
[----:B------:R-:W-:Y:S02]  /*5a00*/  SEL R100, R5, R0, !P0 ;  /* 0x0000000005647207 */ /* 0x000fe40004000000 */
[----:B------:R-:W-:Y:S02]  /*5a10*/  PRMT R3, R4, 0x7610, R3 ;  /* 0x0000761004037816 */ /* 0x000fe40000000003 */
[----:B------:R-:W-:-:S07]  /*5a20*/  SEL R0, R0, R5, !P0 ;  /* 0x0000000500007207 */ /* 0x000fce0004000000 */
.L_x_164:
[----:B------:R-:W-:Y:S01]  /*5a30*/  LOP3.LUT P0, RZ, R3, 0xff, RZ, 0xc0, !PT ;  /* 0x000000ff03ff7812 */ /* 0x000fe2000780c0ff */
[----:B------:R-:W-:-:S12]  /*5a40*/  IMAD.MOV.U32 R99, RZ, RZ, R0 ;  /* 0x000000ffff637224 */ /* 0x000fd800078e0000 */
[----:B------:R-:W-:Y:S05]  /*5a50*/  @P0 BRA `(.L_x_167) ;  /* 0xffffffbc00480947 */ /* 0x000fea000383ffff */
[----:B------:R-:W-:Y:S05]  /*5a60*/  EXIT ;  /* 0x000000000000794d */ /* 0x000fea0003800000 */
.L_x_8:
        /* <DEDUP_REMOVED lines=26> */
.L_x_169:
[----:B------:R-:W0:Y:S01]  /*5c10*/  LDC.64 R28, c[0x0][0x640] ;  /* 0x00019000ff1c7b82 */ /* 0x000e220000000a00 */
[-CC-:B------:R-:W-:Y:S01]  /*5c20*/  SHF.R.U64 R21, R14, R6.reuse, R15.reuse ;  /* 0x000000060e157219 */ /* 0x180fe2000000120f */
[----:B------:R-:W-:Y:S01]  /*5c30*/  IMAD.MOV.U32 R32, RZ, RZ, 0x1 ;  /* 0x00000001ff207424 */ /* 0x000fe200078e00ff */
[----:B------:R-:W-:Y:S02]  /*5c40*/  SHF.R.U32.HI R6, RZ, R6, R15 ;  /* 0x00000006ff067219 */ /* 0x000fe4000001160f */
[----:B------:R-:W-:-:S03]  /*5c50*/  IADD3 R9, P0, RZ, -R21, RZ ;  /* 0x80000015ff097210 */ /* 0x000fc60007f1e0ff */
[----:B------:R-:W1:Y:S02]  /*5c60*/  LDC R12, c[0x0][0x618] ;  /* 0x00018600ff0c7b82 */ /* 0x000e640000000800 */
[----:B------:R-:W-:-:S04]  /*5c70*/  IMAD.X R11, RZ, RZ, ~R6, P0 ;  /* 0x000000ffff0b7224 */ /* 0x000fc800000e0e06 */
[-C--:B------:R-:W-:Y:S02]  /*5c80*/  IMAD R6, R11, R22.reuse, RZ ;  /* 0x000000160b067224 */ /* 0x080fe400078e02ff */
[----:B------:R-:W2:Y:S01]  /*5c90*/  LDC R14, c[0x0][0x608] ;  /* 0x00018200ff0e7b82 */ /* 0x000ea20000000800 */
[----:B------:R-:W-:-:S04]  /*5ca0*/  IMAD.WIDE.U32 R10, R9, R22, R16 ;  /* 0x00000016090a7225 */ /* 0x000fc800078e0010 */
[----:B------:R-:W-:-:S03]  /*5cb0*/  IMAD R9, R9, R23, R6 ;  /* 0x0000001709097224 */ /* 0x000fc600078e0206 */
[----:B------:R-:W3:Y:S01]  /*5cc0*/  LDC R27, c[0x0][0x658] ;  /* 0x00019600ff1b7b82 */ /* 0x000ee20000000800 */
[----:B------:R-:W-:Y:S01]  /*5cd0*/  IMAD.IADD R9, R11, 0x1, R9 ;  /* 0x000000010b097824 */ /* 0x000fe200078e0209 */
[----:B0-----:R-:W-:-:S04]  /*5ce0*/  ISETP.NE.U32.AND P0, PT, R28, RZ, PT ;  /* 0x000000ff1c00720c */ /* 0x001fc80003f05070 */
[----:B------:R-:W-:Y:S02]  /*5cf0*/  ISETP.NE.AND.EX P0, PT, R29, RZ, PT, P0 ;  /* 0x000000ff1d00720c */ /* 0x000fe40003f05300 */
[----:B------:R-:W0:Y:S01]  /*5d00*/  LDC R25, c[0x0][0x600] ;  /* 0x00018000ff197b82 */ /* 0x000e220000000800 */
[-CC-:B-1----:R-:W-:Y:S01]  /*5d10*/  SHF.R.U64 R20, R10, R12.reuse, R9.reuse ;  /* 0x0000000c0a147219 */ /* 0x182fe20000001209 */
[----:B------:R-:W-:Y:S01]  /*5d20*/  IMAD.MOV.U32 R10, RZ, RZ, -0x1 ;  /* 0xffffffffff0a7424 */ /* 0x000fe200078e00ff */
[----:B------:R-:W-:-:S05]  /*5d30*/  SHF.R.U32.HI R9, RZ, R12, R9 ;  /* 0x0000000cff097219 */ /* 0x000fca0000011609 */
[----:B------:R-:W1:Y:S01]  /*5d40*/  LDC R26, c[0x0][0x648] ;  /* 0x00019200ff1a7b82 */ /* 0x000e620000000800 */
[-CC-:B--2---:R-:W-:Y:S02]  /*5d50*/  SHF.R.U64 R23, R20, R14.reuse, R9.reuse ;  /* 0x0000000e14177219 */ /* 0x184fe40000001209 */
[----:B------:R-:W-:-:S05]  /*5d60*/  SHF.R.U32.HI R6, RZ, R14, R9 ;  /* 0x0000000eff067219 */ /* 0x000fca0000011609 */
[----:B------:R-:W2:Y:S01]  /*5d70*/  LDC R30, c[0x0][0x638] ;  /* 0x00018e00ff1e7b82 */ /* 0x000ea20000000800 */
[-C--:B---3--:R-:W-:Y:S02]  /*5d80*/  SHF.L.U32 R10, R10, R27.reuse, RZ ;  /* 0x0000001b0a0a7219 */ /* 0x088fe400000006ff */
[-CC-:B------:R-:W-:Y:S02]  /*5d90*/  SHF.R.U64 R22, R23, R27.reuse, R6.reuse ;  /* 0x0000001b17167219 */ /* 0x180fe40000001206 */
[----:B------:R-:W-:Y:S02]  /*5da0*/  LOP3.LUT R34, RZ, R10, RZ, 0x33, !PT ;  /* 0x0000000aff227212 */ /* 0x000fe400078e33ff */
[----:B------:R-:W-:Y:S01]  /*5db0*/  SHF.R.U32.HI R11, RZ, R27, R6 ;  /* 0x0000001bff0b7219 */ /* 0x000fe20000011606 */
[----:B------:R-:W3:Y:S01]  /*5dc0*/  LDC R31, c[0x0][0x610] ;  /* 0x00018400ff1f7b82 */ /* 0x000ee20000000800 */
[----:B------:R-:W-:Y:S01]  /*5dd0*/  IMAD.MOV.U32 R10, RZ, RZ, R22 ;  /* 0x000000ffff0a7224 */ /* 0x000fe200078e0016 */
[----:B------:R-:W-:Y:S06]  /*5de0*/  @!P0 BRA `(.L_x_170) ;  /* 0x0000000000288947 */ /* 0x000fec0003800000 */
        /* <DEDUP_REMOVED lines=10> */
.L_x_170:
[----:B------:R-:W-:Y:S02]  /*5e90*/  ISETP.NE.AND P0, PT, R2, 0x1, PT ;  /* 0x000000010200780c */ /* 0x000fe40003f05270 */
[----:B-1----:R-:W-:Y:S01]  /*5ea0*/  SHF.R.U64 R6, R10, R26, R11 ;  /* 0x0000001a0a067219 */ /* 0x002fe2000000120b */
[----:B0-----:R-:W-:Y:S01]  /*5eb0*/  VIADD R11, R25, 0xffffffff ;  /* 0xffffffff190b7836 */ /* 0x001fe20000000000 */
[----:B------:R-:W-:Y:S02]  /*5ec0*/  SHF.L.U32 R32, R32, R27, RZ ;  /* 0x0000001b20207219 */ /* 0x000fe400000006ff */
[----:B------:R-:W-:Y:S01]  /*5ed0*/  LOP3.LUT R5, R23, R34, RZ, 0xc0, !PT ;  /* 0x0000002217057212 */ /* 0x000fe200078ec0ff */
[----:B------:R-:W-:-:S04]  /*5ee0*/  IMAD.MOV R9, RZ, RZ, -R6 ;  /* 0x000000ffff097224 */ /* 0x000fc800078e0a06 */
[----:B------:R-:W-:Y:S01]  /*5ef0*/  IMAD R6, R32, R6, R5 ;  /* 0x0000000620067224 */ /* 0x000fe200078e0205 */
[----:B------:R-:W-:Y:S01]  /*5f00*/  LOP3.LUT R5, R20, R11, RZ, 0xc0, !PT ;  /* 0x0000000b14057212 */ /* 0x000fe200078ec0ff */
[----:B------:R-:W-:Y:S02]  /*5f10*/  @P0 IMAD R3, R7, R24, R4 ;  /* 0x0000001807030224 */ /* 0x000fe400078e0204 */
[----:B--2---:R-:W-:Y:S02]  /*5f20*/  IMAD R4, R9, R30, R22 ;  /* 0x0000001e09047224 */ /* 0x004fe400078e0216 */
[----:B---3--:R-:W-:Y:S02]  /*5f30*/  IMAD R3, R6, R31, R3 ;  /* 0x0000001f06037224 */ /* 0x008fe400078e0203 */
[----:B------:R-:W-:Y:S02]  /*5f40*/  IMAD R4, R4, R25, R5 ;  /* 0x0000001904047224 */ /* 0x000fe400078e0205 */
[----:B------:R-:W-:-:S02]  /*5f50*/  IMAD.MOV.U32 R9, RZ, RZ, 0x1 ;  /* 0x00000001ff097424 */ /* 0x000fc400078e00ff */
[----:B------:R-:W-:Y:S01]  /*5f60*/  IMAD.MOV.U32 R6, RZ, RZ, R21 ;  /* 0x000000ffff067224 */ /* 0x000fe200078e0015 */
[----:B------:R-:W-:Y:S02]  /*5f70*/  SEL R19, R4, R3, !P0 ;  /* 0x0000000304137207 */ /* 0x000fe40004000000 */
[----:B------:R-:W-:-:S07]  /*5f80*/  SEL R13, R3, R4, !P0 ;  /* 0x00000004030d7207 */ /* 0x000fce0004000000 */
.L_x_168:
[----:B------:R-:W-:-:S08]  /*5f90*/  NOP ;  /* 0x0000000000007918 */ /* 0x000fd00000000000 */
[----:B------:R-:W0:-:S00]  /*5fa0*/  USETMAXREG.DEALLOC.CTAPOOL 0x28 ;  /* 0x00000028000079c8 */ /* 0x000e0000080e0500 */
[----:B0-----:R-:W-:-:S13]  /*5fb0*/  ISETP.NE.AND P0, PT, R0, RZ, PT ;  /* 0x000000ff0000720c */ /* 0x001fda0003f05270 */
[----:B------:R-:W-:Y:S05]  /*5fc0*/  @P0 EXIT ;  /* 0x000000000000094d */ /* 0x000fea0003800000 */
[----:B------:R-:W-:Y:S01]  /*5fd0*/  LOP3.LUT P0, RZ, R9, 0xff, RZ, 0xc0, !PT ;  /* 0x000000ff09ff7812 */ /* 0x000fe2000780c0ff */
[----:B------:R-:W-:Y:S02]  /*5fe0*/  IMAD.MOV.U32 R3, RZ, RZ, 0x1 ;  /* 0x00000001ff037424 */ /* 0x000fe400078e00ff */
[----:B------:R-:W-:-:S10]  /*5ff0*/  IMAD.MOV.U32 R0, RZ, RZ, RZ ;  /* 0x000000ffff007224 */ /* 0x000fd400078e00ff */
[----:B------:R-:W-:Y:S05]  /*6000*/  @!P0 BRA `(.L_x_171) ;  /* 0x0000000c00748947 */ /* 0x000fea0003800000 */
[----:B------:R-:W0:Y:S01]  /*6010*/  LDC R0, c[0x0][0x28c] ;  /* 0x0000a300ff007b82 */ /* 0x000e220000000800 */
[----:B------:R-:W-:Y:S01]  /*6020*/  ULDC UR5, c[0x0][0x658] ;  /* 0x0001960000057ab9 */ /* 0x000fe20000000800 */
[----:B------:R-:W-:Y:S01]  /*6030*/  UMOV UR10, 0xffffffff ;  /* 0xffffffff000a7882 */ /* 0x000fe20000000000 */
[----:B------:R-:W-:Y:S01]  /*6040*/  UMOV UR14, 0x1 ;  /* 0x00000001000e7882 */ /* 0x000fe20000000000 */
[----:B------:R-:W-:Y:S01]  /*6050*/  USHF.L.U32 UR10, UR10, UR5, URZ ;  /* 0x000000050a0a7299 */ /* 0x000fe2000800063f */
[----:B------:R-:W-:Y:S01]  /*6060*/  BSSY B0, `(.L_x_171) ;  /* 0x00000d7000007945 */ /* 0x000fe20003800000 */
[----:B------:R-:W-:Y:S01]  /*6070*/  IMAD.MOV.U32 R12, RZ, RZ, 0x1 ;  /* 0x00000001ff0c7424 */ /* 0x000fe200078e00ff */
[----:B------:R-:W-:Y:S01]  /*6080*/  LOP3.LUT R11, R18, 0x2, RZ, 0xfc, !PT ;  /* 0x00000002120b7812 */ /* 0x000fe200078efcff */
[----:B------:R-:W1:Y:S01]  /*6090*/  S2UR UR9, SR_CgaCtaId ;  /* 0x00000000000979c3 */ /* 0x000e620000008800 */
[----:B------:R-:W-:Y:S01]  /*60a0*/  ULDC UR4, c[0x0][0x600] ;  /* 0x0001800000047ab9 */ /* 0x000fe20000000800 */
[----:B------:R-:W-:Y:S01]  /*60b0*/  UMOV UR15, 0x11 ;  /* 0x00000011000f7882 */ /* 0x000fe20000000000 */
[----:B------:R-:W-:-:S02]  /*60c0*/  USHF.L.U32 UR5, UR14, UR5, URZ ;  /* 0x000000050e057299 */ /* 0x000fc4000800063f */
[----:B------:R-:W-:Y:S01]  /*60d0*/  UIADD3 UR4, UR4, -0x1, URZ ;  /* 0xffffffff04047890 */ /* 0x000fe2000fffe03f */
[----:B------:R-:W-:Y:S01]  /*60e0*/  ULDC.64 UR26, c[0x0][0x198] ;  /* 0x00006600001a7ab9 */ /* 0x000fe20000000a00 */
[----:B0-----:R-:W-:-:S05]  /*60f0*/  VIADD R0, R0, 0x1f ;  /* 0x0000001f00007836 */ /* 0x001fca0000000000 */
[----:B------:R-:W-:Y:S01]  /*6100*/  SHF.R.S32.HI R3, RZ, 0x1f, R0 ;  /* 0x0000001fff037819 */ /* 0x000fe20000011400 */
[----:B-1----:R-:W-:-:S03]  /*6110*/  USHF.R.U32.HI UR24, URZ, 0x2, UR9 ;  /* 0x000000023f187899 */ /* 0x002fc60008011609 */
[----:B------:R-:W-:Y:S01]  /*6120*/  LEA.HI R3, R3, R0, RZ, 0x5 ;  /* 0x0000000003037211 */ /* 0x000fe200078f28ff */
[----:B------:R-:W-:Y:S01]  /*6130*/  ULOP3.LUT UR8, UR9, 0x3, URZ, 0xc0, !UPT ;  /* 0x0000000309087892 */ /* 0x000fe2000f8ec03f */
[----:B------:R-:W-:Y:S01]  /*6140*/  IMAD.MOV.U32 R0, RZ, RZ, RZ ;  /* 0x000000ffff007224 */ /* 0x000fe200078e00ff */
[----:B------:R-:W-:Y:S01]  /*6150*/  USHF.L.U32 UR6, UR9, 0x5, URZ ;  /* 0x0000000509067899 */ /* 0x000fe2000800063f */
[----:B------:R-:W-:Y:S01]  /*6160*/  SHF.R.S32.HI R9, RZ, 0x5, R3 ;  /* 0x00000005ff097819 */ /* 0x000fe20000011403 */
[----:B------:R-:W-:Y:S01]  /*6170*/  USHF.L.U32 UR7, UR9, 0xa, URZ ;  /* 0x0000000a09077899 */ /* 0x000fe2000800063f */
[----:B------:R-:W-:Y:S01]  /*6180*/  IMAD.MOV.U32 R3, RZ, RZ, 0x1 ;  /* 0x00000001ff037424 */ /* 0x000fe200078e00ff */
[----:B------:R-:W-:Y:S02]  /*6190*/  ULOP3.LUT UR9, UR9, 0xfffffffc, URZ, 0xc0, !UPT ;  /* 0xfffffffc09097892 */ /* 0x000fe4000f8ec03f */
[----:B------:R-:W-:Y:S01]  /*61a0*/  UISETP.GT.U32.AND UP0, UPT, UR8, 0xffff, UPT ;  /* 0x0000ffff0800788c */ /* 0x000fe2000bf04070 */
[----:B------:R-:W-:Y:S01]  /*61b0*/  VIADD R10, R9, 0x1 ;  /* 0x00000001090a7836 */ /* 0x000fe20000000000 */
[----:B------:R-:W-:-:S02]  /*61c0*/  ULOP3.LUT UR11, UR9, 0x1, URZ, 0xfc, !UPT ;  /* 0x00000001090b7892 */ /* 0x000fc4000f8efc3f */
[----:B------:R-:W-:Y:S02]  /*61d0*/  ULOP3.LUT UR12, UR9, 0x2, URZ, 0xfc, !UPT ;  /* 0x00000002090c7892 */ /* 0x000fe4000f8efc3f */
[----:B------:R-:W-:Y:S02]  /*61e0*/  ULOP3.LUT UR13, UR7, 0xc00, URZ, 0xc0, !UPT ;  /* 0x00000c00070d7892 */ /* 0x000fe4000f8ec03f */
[----:B------:R-:W-:Y:S02]  /*61f0*/  ULOP3.LUT UR7, URZ, UR10, URZ, 0x33, !UPT ;  /* 0x0000000a3f077292 */ /* 0x000fe4000f8e333f */
[----:B------:R-:W-:Y:S02]  /*6200*/  USHF.L.U32 UR10, UR14, UR9, URZ ;  /* 0x000000090e0a7299 */ /* 0x000fe4000800063f */
[----:B------:R-:W-:Y:S02]  /*6210*/  ULOP3.LUT UR9, UR9, 0x3, URZ, 0xfc, !UPT ;  /* 0x0000000309097892 */ /* 0x000fe4000f8efc3f */
[----:B------:R-:W-:-:S02]  /*6220*/  USHF.L.U32 UR11, UR14, UR11, URZ ;  /* 0x0000000b0e0b7299 */ /* 0x000fc4000800063f */
[----:B------:R-:W-:Y:S02]  /*6230*/  USHF.L.U32 UR12, UR14, UR12, URZ ;  /* 0x0000000c0e0c7299 */ /* 0x000fe4000800063f */
[----:B------:R-:W-:Y:S02]  /*6240*/  USEL UR8, UR8, 0xffff, !UP0 ;  /* 0x0000ffff08087887 */ /* 0x000fe4000c000000 */
[----:B------:R-:W-:Y:S02]  /*6250*/  USHF.L.U32 UR9, UR14, UR9, URZ ;  /* 0x000000090e097299 */ /* 0x000fe4000800063f */
[----:B------:R-:W-:Y:S02]  /*6260*/  ULOP3.LUT UR10, UR12, UR10, UR11, 0xfe, !UPT ;  /* 0x0000000a0c0a7292 */ /* 0x000fe4000f8efe0b */
[----:B------:R-:W-:Y:S02]  /*6270*/  ULOP3.LUT UR8, UR8, 0xffff, URZ, 0xc0, !UPT ;  /* 0x0000ffff08087892 */ /* 0x000fe4000f8ec03f */
[----:B------:R-:W-:-:S02]  /*6280*/  ULEA UR25, UR24, 0x280, 0xb ;  /* 0x0000028018197891 */ /* 0x000fc4000f8e583f */
[----:B------:R-:W-:Y:S02]  /*6290*/  ULOP3.LUT UR6, UR6, 0x60, URZ, 0xc0, !UPT ;  /* 0x0000006006067892 */ /* 0x000fe4000f8ec03f */
[----:B------:R-:W-:Y:S02]  /*62a0*/  ULOP3.LUT UR13, UR13, 0x1c280, URZ, 0xfc, !UPT ;  /* 0x0001c2800d0d7892 */ /* 0x000fe4000f8efc3f */
[----:B------:R-:W-:Y:S02]  /*62b0*/  ULOP3.LUT UR14, UR10, UR9, URZ, 0xfc, !UPT ;  /* 0x000000090a0e7292 */ /* 0x000fe4000f8efc3f */
[----:B------:R-:W-:-:S12]  /*62c0*/  USHF.L.U32 UR15, UR15, UR8, URZ ;  /* 0x000000080f0f7299 */ /* 0x000fd8000800063f */
.L_x_182:
[----:B------:R-:W-:-:S03]  /*62d0*/  UMOV UR8, 0xffffffff ;  /* 0xffffffff00087882 */ /* 0x000fc60000000000 */
[----:B------:R-:W-:Y:S05]  /*62e0*/  BRA.DIV UR8, `(.L_x_172) ;  /* 0x0000001e08047947 */ /* 0x000fea000b800000 */
[----:B------:R-:W-:-:S13]  /*62f0*/  ELECT P6, URZ, PT ;  /* 0x00000000003f782f */ /* 0x000fda00038c0000 */
.L_x_217:
[----:B------:R-:W0:Y:S01]  /*6300*/  LDC R4, c[0x0][0x28c] ;  /* 0x0000a300ff047b82 */ /* 0x000e220000000800 */
[----:B------:R-:W-:Y:S01]  /*6310*/  BSSY B1, `(.L_x_173) ;  /* 0x0000039000017945 */ /* 0x000fe20003800000 */
[----:B0-----:R-:W-:-:S13]  /*6320*/  ISETP.LT.OR P6, PT, R4, 0x1, !P6 ;  /* 0x000000010400780c */ /* 0x001fda00077c1670 */
[----:B------:R-:W-:Y:S05]  /*6330*/  @P6 BRA `(.L_x_174) ;  /* 0x0000000000d86947 */ /* 0x000fea0003800000 */
[----:B------:R-:W-:Y:S01]  /*6340*/  LEA R13, R13, UR24, 0x1 ;  /* 0x000000180d0d7c11 */ /* 0x000fe2000f8e08ff */
[----:B------:R-:W-:Y:S01]  /*6350*/  IMAD.MOV.U32 R21, RZ, RZ, RZ ;  /* 0x000000ffff157224 */ /* 0x000fe200078e00ff */
[----:B------:R-:W-:Y:S01]  /*6360*/  LEA R19, R19, UR6, 0x7 ;  /* 0x0000000613137c11 */ /* 0x000fe2000f8e38ff */
[----:B------:R-:W-:Y:S02]  /*6370*/  IMAD.MOV.U32 R4, RZ, RZ, R10 ;  /* 0x000000ffff047224 */ /* 0x000fe400078e000a */
[----:B------:R-:W-:Y:S02]  /*6380*/  IMAD.MOV.U32 R5, RZ, RZ, R3 ;  /* 0x000000ffff057224 */ /* 0x000fe400078e0003 */
[----:B------:R-:W-:Y:S02]  /*6390*/  IMAD.MOV.U32 R7, RZ, RZ, R0 ;  /* 0x000000ffff077224 */ /* 0x000fe400078e0000 */
[----:B------:R-:W-:-:S07]  /*63a0*/  IMAD.SHL.U32 R15, R13, 0x40, RZ ;  /* 0x000000400d0f7824 */ /* 0x000fce00078e00ff */
.L_x_177:
[----:B------:R-:W0:Y:S01]  /*63b0*/  S2R R14, SR_CgaCtaId ;  /* 0x00000000000e7919 */ /* 0x000e220000008800 */
[----:B------:R-:W-:Y:S02]  /*63c0*/  MOV R13, 0x400 ;  /* 0x00000400000d7802 */ /* 0x000fe40000000f00 */
[----:B------:R-:W-:Y:S02]  /*63d0*/  ISETP.NE.AND P1, PT, R8, RZ, PT ;  /* 0x000000ff0800720c */ /* 0x000fe40003f25270 */
[----:B0-----:R-:W-:Y:S02]  /*63e0*/  LEA R22, R14, R13, 0x18 ;  /* 0x0000000d0e167211 */ /* 0x001fe400078ec0ff */
[----:B------:R-:W-:-:S09]  /*63f0*/  SHF.L.U32 R13, R5, 0x1f, RZ ;  /* 0x0000001f050d7819 */ /* 0x000fd200000006ff */
[----:B------:R-:W0:Y:S01]  /*6400*/  @!P1 LDC R14, c[0x0][0x500] ;  /* 0x00014000ff0e9b82 */ /* 0x000e220000000800 */
[----:B------:R-:W-:-:S04]  /*6410*/  IMAD R20, R7, 0x8, R22 ;  /* 0x0000000807147824 */ /* 0x000fc800078e0216 */
[----:B------:R-:W1:Y:S02]  /*6420*/  SYNCS.PHASECHK.TRANS64.TRYWAIT P0, [R20+URZ+0xe0], R13 ;  /* 0x0000e00d140075a7 */ /* 0x000e64000800017f */
[----:B-1----:R-:W-:Y:S05]  /*6430*/  @!P0 BRA `(.L_x_175) ;  /* 0x0000001800d08947 */ /* 0x002fea0003800000 */
.L_x_218:
[----:B-1----:R-:W-:Y:S01]  /*6440*/  PRMT R13, R11, 0x9910, RZ ;  /* 0x000099100b0d7816 */ /* 0x002fe200000000ff */
[----:B0-----:R0:W-:Y:S03]  /*6450*/  @!P1 SYNCS.ARRIVE.TRANS64 RZ, [R20+URZ], R14 ;  /* 0x0000000e14ff99a7 */ /* 0x0011e6000800003f */
[----:B------:R-:W-:-:S13]  /*6460*/  ISETP.NE.AND P0, PT, R13, 0x2, PT ;  /* 0x000000020d00780c */ /* 0x000fda0003f05270 */
[----:B0-----:R-:W-:Y:S05]  /*6470*/  @P0 BRA `(.L_x_176) ;  /* 0x0000000000040947 */ /* 0x001fea0003800000 */
[----:B------:R-:W-:Y:S01]  /*6480*/  BPT.TRAP 0x1 ;  /* 0x000000040000795c */ /* 0x000fe20000300000 */
.L_x_176:
[----:B------:R-:W-:Y:S01]  /*6490*/  R2UR UR11, R7 ;  /* 0x00000000070b72ca */ /* 0x000fe200000e0000 */
[----:B------:R-:W-:Y:S01]  /*64a0*/  VIADD R4, R4, 0xffffffff ;  /* 0xffffffff04047836 */ /* 0x000fe20000000000 */
[----:B------:R-:W-:Y:S01]  /*64b0*/  R2UR UR21, R22 ;  /* 0x00000000161572ca */ /* 0x000fe200000e0000 */
[----:B------:R-:W-:Y:S01]  /*64c0*/  UIADD3 UR16, UP0, UR26, 0xf0, URZ ;  /* 0x000000f01a107890 */ /* 0x000fe2000ff1e03f */
[----:B------:R-:W-:Y:S01]  /*64d0*/  R2UR UR22, R15 ;  /* 0x000000000f1672ca */ /* 0x000fe200000e0000 */
[----:B------:R-:W-:Y:S01]  /*64e0*/  UIADD3 UR30, UP1, UR26, 0x1f0, URZ ;  /* 0x000001f01a1e7890 */ /* 0x000fe2000ff3e03f */
[----:B------:R-:W-:Y:S01]  /*64f0*/  R2UR UR9, R20 ;  /* 0x00000000140972ca */ /* 0x000fe200000e0000 */
[----:B------:R-:W-:Y:S01]  /*6500*/  UIADD3.X UR17, URZ, UR27, URZ, UP0, !UPT ;  /* 0x0000001b3f117290 */ /* 0x000fe200087fe43f */
[----:B------:R-:W-:Y:S01]  /*6510*/  R2UR UR10, R21 ;  /* 0x00000000150a72ca */ /* 0x000fe200000e0000 */
[----:B------:R-:W-:Y:S01]  /*6520*/  UPRMT UR20, URZ, 0x5410, UR15 ;  /* 0x000054103f147896 */ /* 0x000fe2000800000f */
[----:B------:R-:W-:Y:S01]  /*6530*/  R2UR UR12, R6 ;  /* 0x00000000060c72ca */ /* 0x000fe200000e0000 */
[----:B------:R-:W-:Y:S01]  /*6540*/  VIADD R7, R7, 0x1 ;  /* 0x0000000107077836 */ /* 0x000fe20000000000 */
[----:B------:R-:W-:Y:S01]  /*6550*/  R2UR UR23, R19 ;  /* 0x00000000131772ca */ /* 0x000fe200000e0000 */
[----:B------:R-:W-:Y:S01]  /*6560*/  ULEA UR8, UR11, UR25, 0xc ;  /* 0x000000190b087291 */ /* 0x000fe2000f8e603f */
[----:B------:R-:W-:Y:S01]  /*6570*/  ISETP.GT.AND P1, PT, R4, 0x1, PT ;  /* 0x000000010400780c */ /* 0x000fe20003f24270 */
[----:B------:R-:W-:Y:S01]  /*6580*/  ULEA UR11, UR11, UR13, 0xc ;  /* 0x0000000d0b0b7291 */ /* 0x000fe2000f8e603f */
[----:B------:R-:W-:Y:S01]  /*6590*/  ISETP.NE.AND P0, PT, R7, 0x1c, PT ;  /* 0x0000001c0700780c */ /* 0x000fe20003f05270 */
[----:B------:R-:W-:Y:S01]  /*65a0*/  UIADD3 UR8, UR21, UR8, URZ ;  /* 0x0000000815087290 */ /* 0x000fe2000fffe03f */
[----:B------:R-:W-:Y:S01]  /*65b0*/  VIADD R21, R21, 0x20 ;  /* 0x0000002015157836 */ /* 0x000fe20000000000 */
[----:B------:R-:W-:Y:S01]  /*65c0*/  UIADD3 UR21, UR21, UR11, URZ ;  /* 0x0000000b15157290 */ /* 0x000fe2000fffe03f */
[----:B------:R-:W-:Y:S01]  /*65d0*/  SEL R14, RZ, 0x1, P0 ;  /* 0x00000001ff0e7807 */ /* 0x000fe20000000000 */
[----:B------:R-:W-:Y:S01]  /*65e0*/  UPRMT UR28, URZ, 0x5410, UR14 ;  /* 0x000054103f1c7896 */ /* 0x000fe2000800000e */
[----:B------:R-:W-:Y:S01]  /*65f0*/  SEL R7, R7, RZ, P0 ;  /* 0x000000ff07077207 */ /* 0x000fe20000000000 */
[----:B------:R-:W-:Y:S01]  /*6600*/  UIADD3.X UR31, URZ, UR27, URZ, UP1, !UPT ;  /* 0x0000001b3f1f7290 */ /* 0x000fe20008ffe43f */
[----:B------:R-:W-:Y:S01]  /*6610*/  LOP3.LUT R5, R5, R14, RZ, 0x3c, !PT ;  /* 0x0000000e05057212 */ /* 0x000fe200078e3cff */
[----:B------:R-:W-:Y:S01]  /*6620*/  UMOV UR18, 0x0 ;  /* 0x0000000000127882 */ /* 0x000fe20000000000 */
[----:B------:R-:W-:Y:S01]  /*6630*/  UMOV UR19, 0x10000000 ;  /* 0x1000000000137882 */ /* 0x000fe20000000000 */
[----:B------:R-:W-:-:S02]  /*6640*/  UMOV UR11, UR22 ;  /* 0x00000016000b7c82 */ /* 0x000fc40008000000 */
[----:B------:R0:W-:Y:S02]  /*6650*/  UTMALDG.3D.MULTICAST [UR8], [UR16], UR20, desc[UR18] ;  /* 0x00001208100073b4 */ /* 0x0001e40008011814 */
[----:B0-----:R-:W-:Y:S01]  /*6660*/  UMOV UR8, UR21 ;  /* 0x0000001500087c82 */ /* 0x001fe20008000000 */
[----:B------:R-:W-:Y:S02]  /*6670*/  UMOV UR11, UR23 ;  /* 0x00000017000b7c82 */ /* 0x000fe40008000000 */
[----:B------:R0:W-:Y:S02]  /*6680*/  UTMALDG.3D.MULTICAST [UR8], [UR30], UR28, desc[UR18] ;  /* 0x000012081e0073b4 */ /* 0x0001e4000801181c */
[----:B0-----:R-:W-:Y:S05]  /*6690*/  @P1 BRA `(.L_x_177) ;  /* 0xfffffffc00441947 */ /* 0x001fea000383ffff */
.L_x_174:
[----:B------:R-:W-:Y:S05]  /*66a0*/  BSYNC B1 ;  /* 0x0000000000017941 */ /* 0x000fea0003800000 */
.L_x_173:
[----:B------:R-:W-:Y:S01]  /*66b0*/  LOP3.LUT P2, RZ, R12, 0xff, RZ, 0xc0, !PT ;  /* 0x000000ff0cff7812 */ /* 0x000fe2000784c0ff */
[C---:B------:R-:W-:Y:S01]  /*66c0*/  IMAD.IADD R7, R9.reuse, 0x1, R0 ;  /* 0x0000000109077824 */ /* 0x040fe200078e0200 */
[----:B------:R-:W-:Y:S01]  /*66d0*/  ULDC.64 UR8, c[0x0][0x650] ;  /* 0x0001940000087ab9 */ /* 0x000fe20000000a00 */
[----:B------:R-:W-:Y:S01]  /*66e0*/  ISETP.GE.U32.AND P1, PT, R9, 0x1c, PT ;  /* 0x0000001c0900780c */ /* 0x000fe20003f26070 */
[----:B------:R-:W-:Y:S01]  /*66f0*/  BSSY B1, `(.L_x_178) ;  /* 0x000006b000017945 */ /* 0x000fe20003800000 */
[----:B------:R-:W-:Y:S01]  /*6700*/  IMAD.MOV.U32 R13, RZ, RZ, -0x1 ;  /* 0xffffffffff0d7424 */ /* 0x000fe200078e00ff */
[----:B------:R-:W-:Y:S01]  /*6710*/  ISETP.GT.U32.AND P0, PT, R7, 0x1b, PT ;  /* 0x0000001b0700780c */ /* 0x000fe20003f04070 */
[----:B------:R-:W-:Y:S01]  /*6720*/  IMAD.MOV.U32 R19, RZ, RZ, -0x1 ;  /* 0xffffffffff137424 */ /* 0x000fe200078e00ff */
[----:B------:R-:W-:Y:S01]  /*6730*/  SHF.R.U32.HI R4, RZ, 0x2, R7 ;  /* 0x00000002ff047819 */ /* 0x000fe20000011607 */
[----:B------:R-:W-:Y:S01]  /*6740*/  IMAD.MOV.U32 R6, RZ, RZ, -0x1 ;  /* 0xffffffffff067424 */ /* 0x000fe200078e00ff */
[----:B------:R-:W-:-:S02]  /*6750*/  ISETP.LT.U32.AND P0, PT, R9, 0x1c, P0 ;  /* 0x0000001c0900780c */ /* 0x000fc40000701070 */
[----:B------:R-:W-:Y:S01]  /*6760*/  PRMT R12, RZ, 0x7610, R12 ;  /* 0x00007610ff0c7816 */ /* 0x000fe2000000000c */
[----:B------:R-:W0:Y:S01]  /*6770*/  @P2 S2R R5, SR_CgaCtaId ;  /* 0x0000000000052919 */ /* 0x000e220000008800 */
[----:B------:R-:W-:-:S04]  /*6780*/  @P2 MOV R0, 0x400 ;  /* 0x0000040000002802 */ /* 0x000fc80000000f00 */
[----:B0-----:R-:W-:Y:S01]  /*6790*/  @P2 LEA R0, R5, R0, 0x18 ;  /* 0x0000000005002211 */ /* 0x001fe200078ec0ff */
[----:B------:R-:W-:-:S03]  /*67a0*/  IMAD.WIDE.U32 R4, R4, 0x24924925, RZ ;  /* 0x2492492504047825 */ /* 0x000fc600078e00ff */
[----:B------:R0:W-:Y:S01]  /*67b0*/  @P2 SYNCS.ARRIVE.TRANS64.A1T0 RZ, [R0+URZ+0x1d8], RZ ;  /* 0x0001d8ff00ff29a7 */ /* 0x0001e2000810003f */
[----:B------:R-:W-:Y:S02]  /*67c0*/  IADD3 R16, P2, R16, UR36, RZ ;  /* 0x0000002410107c10 */ /* 0x000fe4000ff5e0ff */
[----:B------:R-:W-:Y:S02]  /*67d0*/  PRMT R4, RZ, 0x7610, R4 ;  /* 0x00007610ff047816 */ /* 0x000fe40000000004 */
[----:B------:R-:W-:Y:S02]  /*67e0*/  IADD3.X R17, R17, UR42, RZ, P2, !PT ;  /* 0x0000002a11117c10 */ /* 0x000fe400097fe4ff */
[----:B0-----:R-:W-:Y:S02]  /*67f0*/  SEL R0, RZ, 0x1, !P0 ;  /* 0x00000001ff007807 */ /* 0x001fe40004000000 */
[----:B------:R-:W-:Y:S02]  /*6800*/  ISETP.GE.U32.AND P0, PT, R16, UR8, PT ;  /* 0x0000000810007c0c */ /* 0x000fe4000bf06070 */
[----:B------:R-:W-:Y:S01]  /*6810*/  LOP3.LUT R3, R3, R0, RZ, 0x3c, !PT ;  /* 0x0000000003037212 */ /* 0x000fe200078e3cff */
[----:B------:R-:W-:Y:S01]  /*6820*/  IMAD R0, R5, -0x1c, R7 ;  /* 0xffffffe405007824 */ /* 0x000fe200078e0207 */
[----:B------:R-:W-:-:S02]  /*6830*/  ISETP.GE.U32.AND.EX P0, PT, R17, UR9, PT, P0 ;  /* 0x0000000911007c0c */ /* 0x000fc4000bf06100 */
[----:B------:R-:W-:-:S11]  /*6840*/  @P1 LOP3.LUT R3, R3, 0x1, R5, 0x78, !PT ;  /* 0x0000000103031812 */ /* 0x000fd600078e7805 */
[----:B------:R-:W-:Y:S05]  /*6850*/  @P0 BRA `(.L_x_179) ;  /* 0x0000000400500947 */ /* 0x000fea0003800000 */
[----:B------:R-:W0:Y:S01]  /*6860*/  S2R R15, SR_CTAID.X ;  /* 0x00000000000f7919 */ /* 0x000e220000002500 */
[----:B------:R-:W-:Y:S01]  /*6870*/  ULDC.64 UR8, c[0x0][0x628] ;  /* 0x00018a0000087ab9 */ /* 0x000fe20000000a00 */
[----:B------:R-:W1:Y:S01]  /*6880*/  LDC R20, c[0x0][0x144] ;  /* 0x00005100ff147b82 */ /* 0x000e620000000800 */
[----:B------:R-:W-:Y:S01]  /*6890*/  ISETP.NE.U32.AND P0, PT, RZ, UR8, PT ;  /* 0x00000008ff007c0c */ /* 0x000fe2000bf05070 */
[----:B------:R-:W2:Y:S01]  /*68a0*/  S2R R13, SR_CTAID.Y ;  /* 0x00000000000d7919 */ /* 0x000ea20000002600 */
[----:B------:R-:W-:Y:S01]  /*68b0*/  ULDC UR10, c[0x0][0x150] ;  /* 0x00005400000a7ab9 */ /* 0x000fe20000000800 */
[----:B------:R-:W-:Y:S01]  /*68c0*/  ULDC UR11, c[0x0][0x630] ;  /* 0x00018c00000b7ab9 */ /* 0x000fe20000000800 */
[----:B------:R-:W-:Y:S01]  /*68d0*/  ISETP.NE.AND.EX P0, PT, RZ, UR9, PT, P0 ;  /* 0x00000009ff007c0c */ /* 0x000fe2000bf05300 */
[----:B------:R-:W-:Y:S01]  /*68e0*/  IMAD.MOV.U32 R4, RZ, RZ, R16 ;  /* 0x000000ffff047224 */ /* 0x000fe200078e0010 */
[----:B0-----:R-:W-:-:S05]  /*68f0*/  I2FP.F32.U32 R5, R15 ;  /* 0x0000000f00057245 */ /* 0x001fca0000201000 */
[----:B------:R-:W-:Y:S01]  /*6900*/  FMUL R21, R5, UR10 ;  /* 0x0000000a05157c20 */ /* 0x000fe20008400000 */
[----:B------:R-:W-:-:S05]  /*6910*/  IMAD.MOV.U32 R5, RZ, RZ, R17 ;  /* 0x000000ffff057224 */ /* 0x000fca00078e0011 */
[----:B--2---:R-:W-:Y:S05]  /*6920*/  @!P0 BRA `(.L_x_180) ;  /* 0x0000000000288947 */ /* 0x004fea0003800000 */
[----:B------:R-:W-:Y:S02]  /*6930*/  ULDC UR10, c[0x0][0x634] ;  /* 0x00018d00000a7ab9 */ /* 0x000fe40000000800 */
[----:B------:R-:W-:-:S05]  /*6940*/  IADD3 R5, P0, R16, UR10, RZ ;  /* 0x0000000a10057c10 */ /* 0x000fca000ff1e0ff */
[----:B------:R-:W-:-:S04]  /*6950*/  IMAD.X R19, RZ, RZ, R17, P0 ;  /* 0x000000ffff137224 */ /* 0x000fc800000e0611 */
[----:B------:R-:W-:-:S04]  /*6960*/  IMAD.WIDE.U32 R6, R19, UR8, RZ ;  /* 0x0000000813067c25 */ /* 0x000fc8000f8e00ff */
[----:B------:R-:W-:-:S04]  /*6970*/  IMAD.WIDE.U32 R6, P0, R5, UR9, R6 ;  /* 0x0000000905067c25 */ /* 0x000fc8000f800006 */
[----:B------:R-:W-:-:S04]  /*6980*/  IMAD.WIDE.U32 R4, R5, UR8, RZ ;  /* 0x0000000805047c25 */ /* 0x000fc8000f8e00ff */
[----:B------:R-:W-:Y:S01]  /*6990*/  IMAD.MOV.U32 R4, RZ, RZ, R7 ;  /* 0x000000ffff047224 */ /* 0x000fe200078e0007 */
[----:B------:R-:W-:Y:S01]  /*69a0*/  IADD3 RZ, P1, R5, R6, RZ ;  /* 0x0000000605ff7210 */ /* 0x000fe20007f3e0ff */
[----:B------:R-:W-:-:S04]  /*69b0*/  IMAD.X R5, RZ, RZ, RZ, P0 ;  /* 0x000000ffff057224 */ /* 0x000fc800000e06ff */
[----:B------:R-:W-:-:S08]  /*69c0*/  IMAD.WIDE.U32.X R4, R19, UR9, R4, P1 ;  /* 0x0000000913047c25 */ /* 0x000fd000088e0404 */
.L_x_180:
[--C-:B------:R-:W-:Y:S01]  /*69d0*/  SHF.R.U64 R14, R4, UR11, R5.reuse ;  /* 0x0000000b040e7c19 */ /* 0x100fe20008001205 */
[----:B------:R-:W0:Y:S01]  /*69e0*/  F2I.U32.TRUNC.NTZ R21, R21 ;  /* 0x0000001500157305 */ /* 0x000e22000020f000 */
[----:B------:R-:W-:Y:S01]  /*69f0*/  SHF.R.U32.HI R4, RZ, UR11, R5 ;  /* 0x0000000bff047c19 */ /* 0x000fe20008011605 */
[----:B------:R-:W-:Y:S01]  /*6a00*/  ULDC.64 UR8, c[0x0][0x620] ;  /* 0x0001880000087ab9 */ /* 0x000fe20000000a00 */
[----:B------:R-:W-:Y:S01]  /*6a10*/  IADD3 R7, P0, RZ, -R14, RZ ;  /* 0x8000000eff077210 */ /* 0x000fe20007f1e0ff */
[----:B------:R-:W-:Y:S01]  /*6a20*/  ULDC.64 UR10, c[0x0][0x640] ;  /* 0x00019000000a7ab9 */ /* 0x000fe20000000a00 */
[----:B------:R-:W2:Y:S03]  /*6a30*/  LDC R22, c[0x0][0x148] ;  /* 0x00005200ff167b82 */ /* 0x000ea60000000800 */
[----:B------:R-:W-:Y:S01]  /*6a40*/  IMAD.X R4, RZ, RZ, ~R4, P0 ;  /* 0x000000ffff047224 */ /* 0x000fe200000e0e04 */
[----:B------:R-:W-:-:S03]  /*6a50*/  ISETP.NE.U32.AND P0, PT, RZ, UR10, PT ;  /* 0x0000000aff007c0c */ /* 0x000fc6000bf05070 */
[----:B------:R-:W-:Y:S01]  /*6a60*/  IMAD R6, R4, UR8, RZ ;  /* 0x0000000804067c24 */ /* 0x000fe2000f8e02ff */
[----:B------:R-:W-:Y:S01]  /*6a70*/  ISETP.NE.AND.EX P0, PT, RZ, UR11, PT, P0 ;  /* 0x0000000bff007c0c */ /* 0x000fe2000bf05300 */
[----:B------:R-:W-:Y:S01]  /*6a80*/  IMAD.WIDE.U32 R4, R7, UR8, R16 ;  /* 0x0000000807047c25 */ /* 0x000fe2000f8e0010 */
[----:B------:R-:W-:-:S03]  /*6a90*/  ULDC UR8, c[0x0][0x618] ;  /* 0x0001860000087ab9 */ /* 0x000fc60000000800 */
[----:B------:R-:W-:Y:S01]  /*6aa0*/  IMAD R7, R7, UR9, R6 ;  /* 0x0000000907077c24 */ /* 0x000fe2000f8e0206 */
[----:B------:R-:W-:Y:S01]  /*6ab0*/  ULDC UR9, c[0x0][0x154] ;  /* 0x0000550000097ab9 */ /* 0x000fe20000000800 */
[----:B0-----:R-:W-:Y:S02]  /*6ac0*/  IMAD.MOV R6, RZ, RZ, -R21 ;  /* 0x000000ffff067224 */ /* 0x001fe400078e0a15 */
[----:B------:R-:W-:Y:S02]  /*6ad0*/  IMAD.IADD R5, R5, 0x1, R7 ;  /* 0x0000000105057824 */ /* 0x000fe400078e0207 */
[----:B-1----:R-:W-:Y:S01]  /*6ae0*/  IMAD R15, R20, R6, R15 ;  /* 0x00000006140f7224 */ /* 0x002fe200078e020f */
[----:B------:R-:W-:Y:S02]  /*6af0*/  I2FP.F32.U32 R6, R13 ;  /* 0x0000000d00067245 */ /* 0x000fe40000201000 */
[--C-:B------:R-:W-:Y:S02]  /*6b00*/  SHF.R.U64 R19, R4, UR8, R5.reuse ;  /* 0x0000000804137c19 */ /* 0x100fe40008001205 */
[----:B------:R-:W-:Y:S01]  /*6b10*/  SHF.R.U32.HI R4, RZ, UR8, R5 ;  /* 0x00000008ff047c19 */ /* 0x000fe20008011605 */
[----:B------:R-:W-:Y:S01]  /*6b20*/  FMUL R6, R6, UR9 ;  /* 0x0000000906067c20 */ /* 0x000fe20008400000 */
[----:B------:R-:W-:-:S02]  /*6b30*/  ULDC UR8, c[0x0][0x608] ;  /* 0x0001820000087ab9 */ /* 0x000fc40000000800 */
[--C-:B------:R-:W-:Y:S01]  /*6b40*/  SHF.R.U64 R21, R19, UR8, R4.reuse ;  /* 0x0000000813157c19 */ /* 0x100fe20008001204 */
[----:B------:R0:W1:Y:S01]  /*6b50*/  F2I.U32.TRUNC.NTZ R24, R6 ;  /* 0x0000000600187305 */ /* 0x000062000020f000 */
[----:B------:R-:W-:Y:S01]  /*6b60*/  SHF.R.U32.HI R4, RZ, UR8, R4 ;  /* 0x00000008ff047c19 */ /* 0x000fe20008011604 */
[----:B------:R-:W-:-:S03]  /*6b70*/  ULDC UR8, c[0x0][0x658] ;  /* 0x0001960000087ab9 */ /* 0x000fc60000000800 */
[--C-:B------:R-:W-:Y:S02]  /*6b80*/  SHF.R.U64 R20, R21, UR8, R4.reuse ;  /* 0x0000000815147c19 */ /* 0x100fe40008001204 */
[----:B------:R-:W-:-:S03]  /*6b90*/  SHF.R.U32.HI R23, RZ, UR8, R4 ;  /* 0x00000008ff177c19 */ /* 0x000fc60008011604 */
[----:B------:R-:W-:Y:S02]  /*6ba0*/  IMAD.MOV.U32 R4, RZ, RZ, R20 ;  /* 0x000000ffff047224 */ /* 0x000fe400078e0014 */
[----:B------:R-:W-:Y:S01]  /*6bb0*/  IMAD.MOV.U32 R5, RZ, RZ, R23 ;  /* 0x000000ffff057224 */ /* 0x000fe200078e0017 */
[----:B0-----:R-:W-:Y:S06]  /*6bc0*/  @!P0 BRA `(.L_x_181) ;  /* 0x0000000000288947 */ /* 0x001fec0003800000 */
        /* <DEDUP_REMOVED lines=10> */
.L_x_181:
[----:B------:R-:W-:Y:S01]  /*6c70*/  ISETP.NE.AND P0, PT, R2, 0x1, PT ;  /* 0x000000010200780c */ /* 0x000fe20003f05270 */
[----:B------:R-:W-:Y:S01]  /*6c80*/  ULDC UR8, c[0x0][0x648] ;  /* 0x0001920000087ab9 */ /* 0x000fe20000000800 */
[----:B------:R-:W-:Y:S01]  /*6c90*/  LOP3.LUT R21, R21, UR7, RZ, 0xc0, !PT ;  /* 0x0000000715157c12 */ /* 0x000fe2000f8ec0ff */
[----:B-1----:R-:W-:Y:S01]  /*6ca0*/  IMAD.MOV R24, RZ, RZ, -R24 ;  /* 0x000000ffff187224 */ /* 0x002fe200078e0a18 */
[----:B------:R-:W-:Y:S01]  /*6cb0*/  SHF.R.U64 R4, R4, UR8, R5 ;  /* 0x0000000804047c19 */ /* 0x000fe20008001205 */
[----:B------:R-:W-:Y:S01]  /*6cc0*/  ULDC UR8, c[0x0][0x638] ;  /* 0x00018e0000087ab9 */ /* 0x000fe20000000800 */
[----:B------:R-:W-:Y:S01]  /*6cd0*/  LOP3.LUT R19, R19, UR4, RZ, 0xc0, !PT ;  /* 0x0000000413137c12 */ /* 0x000fe2000f8ec0ff */
[----:B------:R-:W-:Y:S01]  /*6ce0*/  ULDC UR9, c[0x0][0x610] ;  /* 0x0001840000097ab9 */ /* 0x000fe20000000800 */
[----:B------:R-:W-:Y:S02]  /*6cf0*/  IMAD.MOV.U32 R6, RZ, RZ, R14 ;  /* 0x000000ffff067224 */ /* 0x000fe400078e000e */
[----:B------:R-:W-:-:S02]  /*6d00*/  IMAD.MOV R5, RZ, RZ, -R4 ;  /* 0x000000ffff057224 */ /* 0x000fc400078e0a04 */
[----:B------:R-:W-:Y:S02]  /*6d10*/  IMAD R4, R4, UR5, R21 ;  /* 0x0000000504047c24 */ /* 0x000fe4000f8e0215 */
[----:B--2---:R-:W-:Y:S02]  /*6d20*/  @P0 IMAD R15, R22, R24, R13 ;  /* 0x00000018160f0224 */ /* 0x004fe400078e020d */
[----:B------:R-:W-:Y:S01]  /*6d30*/  IMAD R20, R5, UR8, R20 ;  /* 0x0000000805147c24 */ /* 0x000fe2000f8e0214 */
[----:B------:R-:W-:Y:S01]  /*6d40*/  ULDC UR8, c[0x0][0x600] ;  /* 0x0001800000087ab9 */ /* 0x000fe20000000800 */
[----:B------:R-:W-:Y:S02]  /*6d50*/  IMAD R15, R4, UR9, R15 ;  /* 0x00000009040f7c24 */ /* 0x000fe4000f8e020f */
[----:B------:R-:W-:Y:S02]  /*6d60*/  IMAD R20, R20, UR8, R19 ;  /* 0x0000000814147c24 */ /* 0x000fe4000f8e0213 */
[----:B------:R-:W-:-:S03]  /*6d70*/  IMAD.MOV.U32 R4, RZ, RZ, 0x1 ;  /* 0x00000001ff047424 */ /* 0x000fc600078e00ff */
[----:B------:R-:W-:Y:S02]  /*6d80*/  SEL R19, R20, R15, !P0 ;  /* 0x0000000f14137207 */ /* 0x000fe40004000000 */
[----:B------:R-:W-:-:S07]  /*6d90*/  SEL R13, R15, R20, !P0 ;  /* 0x000000140f0d7207 */ /* 0x000fce0004000000 */
.L_x_179:
[----:B------:R-:W-:Y:S05]  /*6da0*/  BSYNC B1 ;  /* 0x0000000000017941 */ /* 0x000fea0003800000 */
.L_x_178:
[----:B------:R-:W-:-:S13]  /*6db0*/  LOP3.LUT P0, RZ, R4, 0xff, RZ, 0xc0, !PT ;  /* 0x000000ff04ff7812 */ /* 0x000fda000780c0ff */
[----:B------:R-:W-:Y:S05]  /*6dc0*/  @P0 BRA `(.L_x_182) ;  /* 0xfffffff400400947 */ /* 0x000fea000383ffff */
[----:B------:R-:W-:Y:S05]  /*6dd0*/  BSYNC B0 ;  /* 0x0000000000007941 */ /* 0x000fea0003800000 */
.L_x_171:
[----:B------:R-:W-:-:S03]  /*6de0*/  UMOV UR8, 0xffffffff ;  /* 0xffffffff00087882 */ /* 0x000fc60000000000 */
[----:B------:R-:W-:Y:S05]  /*6df0*/  BRA.DIV UR8, `(.L_x_183) ;  /* 0x0000001208747947 */ /* 0x000fea000b800000 */
[----:B------:R-:W-:-:S13]  /*6e00*/  ELECT P6, URZ, PT ;  /* 0x00000000003f782f */ /* 0x000fda00038c0000 */
.L_x_221:
[----:B------:R-:W-:Y:S04]  /*6e10*/  BSSY B0, `(.L_x_184) ;  /* 0x0000103000007945 */ /* 0x000fe80003800000 */
[----:B------:R-:W-:Y:S05]  /*6e20*/  @!P6 BRA `(.L_x_185) ;  /* 0x000000100004e947 */ /* 0x000fea0003800000 */
[----:B------:R-:W-:-:S04]  /*6e30*/  LOP3.LUT R18, R18, 0x2, RZ, 0xfc, !PT ;  /* 0x0000000212127812 */ /* 0x000fc800078efcff */
[----:B------:R-:W-:-:S13]  /*6e40*/  ISETP.NE.AND P0, PT, R18, 0x3, PT ;  /* 0x000000031200780c */ /* 0x000fda0003f05270 */
[----:B------:R-:W-:Y:S05]  /*6e50*/  @!P0 BRA `(.L_x_186) ;  /* 0x0000000000048947 */ /* 0x000fea0003800000 */
[----:B------:R-:W-:Y:S01]  /*6e60*/  BPT.TRAP 0x1 ;  /* 0x000000040000795c */ /* 0x000fe20000300000 */
.L_x_186:
[----:B------:R-:W0:Y:S01]  /*6e70*/  S2R R5, SR_CgaCtaId ;  /* 0x0000000000057919 */ /* 0x000e220000008800 */
[----:B------:R-:W-:Y:S02]  /*6e80*/  MOV R2, 0x400 ;  /* 0x0000040000027802 */ /* 0x000fe40000000f00 */
[----:B------:R-:W-:Y:S02]  /*6e90*/  SHF.L.U32 R4, R3, 0x1f, RZ ;  /* 0x0000001f03047819 */ /* 0x000fe400000006ff */
[----:B0-----:R-:W-:-:S05]  /*6ea0*/  LEA R5, R5, R2, 0x18 ;  /* 0x0000000205057211 */ /* 0x001fca00078ec0ff */
[----:B------:R-:W-:-:S04]  /*6eb0*/  VIADD R5, R5, 0xe0 ;  /* 0x000000e005057836 */ /* 0x000fc80000000000 */
[C---:B------:R-:W-:Y:S02]  /*6ec0*/  IMAD R7, R0.reuse, 0x8, R5 ;  /* 0x0000000800077824 */ /* 0x040fe400078e0205 */
[----:B------:R-:W-:Y:S02]  /*6ed0*/  VIADD R0, R0, 0x1 ;  /* 0x0000000100007836 */ /* 0x000fe40000000000 */
[----:B------:R-:W0:Y:S03]  /*6ee0*/  SYNCS.PHASECHK.TRANS64.TRYWAIT P0, [R7+URZ], R4 ;  /* 0x00000004070075a7 */ /* 0x000e26000800017f */
[----:B------:R-:W-:-:S04]  /*6ef0*/  ISETP.NE.AND P1, PT, R0, 0x1c, PT ;  /* 0x0000001c0000780c */ /* 0x000fc80003f25270 */
[----:B------:R-:W-:Y:S02]  /*6f00*/  SEL R2, RZ, 0x1, P1 ;  /* 0x00000001ff027807 */ /* 0x000fe40000800000 */
[----:B------:R-:W-:Y:S02]  /*6f10*/  SEL R0, R0, RZ, P1 ;  /* 0x000000ff00007207 */ /* 0x000fe40000800000 */
[----:B------:R-:W-:-:S03]  /*6f20*/  LOP3.LUT R9, R3, R2, RZ, 0x3c, !PT ;  /* 0x0000000203097212 */ /* 0x000fc600078e3cff */
[----:B------:R-:W-:Y:S01]  /*6f30*/  IMAD R6, R0, 0x8, R5 ;  /* 0x0000000800067824 */ /* 0x000fe200078e0205 */
[----:B------:R-:W-:Y:S01]  /*6f40*/  SHF.L.U32 R3, R9, 0x1f, RZ ;  /* 0x0000001f09037819 */ /* 0x000fe200000006ff */
[----:B0-----:R-:W-:Y:S06]  /*6f50*/  @!P0 BRA `(.L_x_187) ;  /* 0x00000010003c8947 */ /* 0x001fec0003800000 */
.L_x_222:
[----:B------:R-:W1:Y:S01]  /*6f60*/  SYNCS.PHASECHK.TRANS64.TRYWAIT P0, [R6+URZ], R3 ;  /* 0x00000003060075a7 */ /* 0x000e62000800017f */
[----:B------:R-:W-:-:S05]  /*6f70*/  VIADD R0, R0, 0x1 ;  /* 0x0000000100007836 */ /* 0x000fca0000000000 */
[----:B------:R-:W-:-:S04]  /*6f80*/  ISETP.NE.AND P1, PT, R0, 0x1c, PT ;  /* 0x0000001c0000780c */ /* 0x000fc80003f25270 */
[----:B------:R-:W-:Y:S02]  /*6f90*/  SEL R2, RZ, 0x1, P1 ;  /* 0x00000001ff027807 */ /* 0x000fe40000800000 */
[----:B------:R-:W-:Y:S02]  /*6fa0*/  SEL R0, R0, RZ, P1 ;  /* 0x000000ff00007207 */ /* 0x000fe40000800000 */
[----:B------:R-:W-:-:S03]  /*6fb0*/  LOP3.LUT R9, R9, R2, RZ, 0x3c, !PT ;  /* 0x0000000209097212 */ /* 0x000fc600078e3cff */
[----:B0-----:R-:W-:Y:S01]  /*6fc0*/  IMAD R7, R0, 0x8, R5 ;  /* 0x0000000800077824 */ /* 0x001fe200078e0205 */
[----:B------:R-:W-:Y:S01]  /*6fd0*/  SHF.L.U32 R4, R9, 0x1f, RZ ;  /* 0x0000001f09047819 */ /* 0x000fe200000006ff */
[----:B-1----:R-:W-:Y:S06]  /*6fe0*/  @!P0 BRA `(.L_x_188) ;  /* 0x00000010002c8947 */ /* 0x002fec0003800000 */
.L_x_223:
        /* <DEDUP_REMOVED lines=9> */
.L_x_224:
        /* <DEDUP_REMOVED lines=9> */
.L_x_225:
        /* <DEDUP_REMOVED lines=9> */
.L_x_226:
        /* <DEDUP_REMOVED lines=9> */
.L_x_227:
        /* <DEDUP_REMOVED lines=9> */
.L_x_228:
        /* <DEDUP_REMOVED lines=9> */
.L_x_229:
        /* <DEDUP_REMOVED lines=9> */
.L_x_230:
        /* <DEDUP_REMOVED lines=9> */
.L_x_231:
        /* <DEDUP_REMOVED lines=9> */
.L_x_232:
        /* <DEDUP_REMOVED lines=9> */
.L_x_233:
        /* <DEDUP_REMOVED lines=9> */
.L_x_234:
        /* <DEDUP_REMOVED lines=9> */
.L_x_235:
        /* <DEDUP_REMOVED lines=9> */
.L_x_236:
        /* <DEDUP_REMOVED lines=9> */
.L_x_237:
        /* <DEDUP_REMOVED lines=9> */
.L_x_238:
        /* <DEDUP_REMOVED lines=9> */
.L_x_239:
        /* <DEDUP_REMOVED lines=9> */
.L_x_240:
        /* <DEDUP_REMOVED lines=9> */
.L_x_241:
        /* <DEDUP_REMOVED lines=9> */
.L_x_242:
        /* <DEDUP_REMOVED lines=9> */
.L_x_243:
        /* <DEDUP_REMOVED lines=9> */
.L_x_244:
        /* <DEDUP_REMOVED lines=9> */
.L_x_245:
        /* <DEDUP_REMOVED lines=9> */
.L_x_246:
        /* <DEDUP_REMOVED lines=9> */
.L_x_247:
[----:B------:R-:W1:Y:S01]  /*7d70*/  SYNCS.PHASECHK.TRANS64.TRYWAIT P0, [R7+URZ], R4 ;  /* 0x00000004070075a7 */ /* 0x000e62000800017f */
[----:B------:R-:W-:-:S05]  /*7d80*/  VIADD R0, R0, 0x1 ;  /* 0x0000000100007836 */ /* 0x000fca0000000000 */
[----:B------:R-:W-:-:S04]  /*7d90*/  ISETP.NE.AND P1, PT, R0, 0x1c, PT ;  /* 0x0000001c0000780c */ /* 0x000fc80003f25270 */
[----:B------:R-:W-:Y:S02]  /*7da0*/  SEL R2, RZ, 0x1, P1 ;  /* 0x00000001ff027807 */ /* 0x000fe40000800000 */
[----:B------:R-:W-:Y:S02]  /*7db0*/  SEL R0, R0, RZ, P1 ;  /* 0x000000ff00007207 */ /* 0x000fe40000800000 */
[----:B------:R-:W-:Y:S01]  /*7dc0*/  LOP3.LUT R2, R9, R2, RZ, 0x3c, !PT ;  /* 0x0000000209027212 */ /* 0x000fe200078e3cff */
[----:B-1----:R-:W-:Y:S06]  /*7dd0*/  @!P0 BRA `(.L_x_213) ;  /* 0x0000000800a48947 */ /* 0x002fec0003800000 */
.L_x_248:
[----:B------:R-:W-:Y:S01]  /*7de0*/  IMAD R5, R0, 0x8, R5 ;  /* 0x0000000800057824 */ /* 0x000fe200078e0205 */
[----:B------:R-:W-:-:S07]  /*7df0*/  SHF.L.U32 R0, R2, 0x1f, RZ ;  /* 0x0000001f02007819 */ /* 0x000fce00000006ff */
.L_x_214:
[----:B--2---:R2:W3:Y:S02]  /*7e00*/  SYNCS.PHASECHK.TRANS64.TRYWAIT P0, [R5+URZ], R0 ;  /* 0x00000000050075a7 */ /* 0x0044e4000800017f */
[----:B---3--:R-:W-:Y:S05]  /*7e10*/  @!P0 NANOSLEEP.SYNCS 0x989680 ;  /* 0x009896800000895d */ /* 0x008fea0003900000 */
[----:B------:R-:W3:Y:S02]  /*7e20*/  @!P0 SYNCS.PHASECHK.TRANS64 P0, [R5+URZ], R0 ;  /* 0x00000000050085a7 */ /* 0x000ee4000800007f */
[----:B---3--:R-:W-:Y:S05]  /*7e30*/  @!P0 BRA `(.L_x_214) ;  /* 0xfffffffc00f08947 */ /* 0x008fea000383ffff */
.L_x_185:
[----:B------:R-:W-:Y:S05]  /*7e40*/  BSYNC B0 ;  /* 0x0000000000007941 */ /* 0x000fea0003800000 */
.L_x_184:
[----:B------:R-:W-:Y:S05]  /*7e50*/  EXIT ;  /* 0x000000000000794d */ /* 0x000fea0003800000 */
.L_x_22:
[----:B-1----:R1:W2:Y:S02]  /*7e60*/  SYNCS.PHASECHK.TRANS64.TRYWAIT P1, [R3+URZ], R0 ;  /* 0x00000000030075a7 */ /* 0x0022a4000802017f */
[----:B--2---:R-:W-:Y:S05]  /*7e70*/  @!P1 NANOSLEEP.SYNCS 0x989680 ;  /* 0x009896800000995d */ /* 0x004fea0003900000 */
[----:B------:R-:W2:Y:S02]  /*7e80*/  @!P1 SYNCS.PHASECHK.TRANS64 P1, [R3+URZ], R0 ;  /* 0x00000000030095a7 */ /* 0x000ea4000802007f */
[----:B--2---:R-:W-:Y:S05]  /*7e90*/  @!P1 BRA `(.L_x_22) ;  /* 0xfffffffc00f09947 */ /* 0x004fea000383ffff */
[----:B------:R-:W-:Y:S05]  /*7ea0*/  BRA `(.L_x_21) ;  /* 0xffffff9c00047947 */ /* 0x000fea000383ffff */
.L_x_27:
[----:B-1----:R1:W2:Y:S02]  /*7eb0*/  SYNCS.PHASECHK.TRANS64.TRYWAIT P1, [R5+URZ], R4 ;  /* 0x00000004050075a7 */ /* 0x0022a4000802017f */
[----:B--2---:R-:W-:Y:S05]  /*7ec0*/  @!P1 NANOSLEEP.SYNCS 0x989680 ;  /* 0x009896800000995d */ /* 0x004fea0003900000 */
[----:B------:R-:W2:Y:S02]  /*7ed0*/  @!P1 SYNCS.PHASECHK.TRANS64 P1, [R5+URZ], R4 ;  /* 0x00000004050095a7 */ /* 0x000ea4000802007f */
[----:B--2---:R-:W-:Y:S05]  /*7ee0*/  @!P1 BRA `(.L_x_27) ;  /* 0xfffffffc00f09947 */ /* 0x004fea000383ffff */
[----:B------:R-:W-:Y:S05]  /*7ef0*/  BRA `(.L_x_26) ;  /* 0xffffff9c00847947 */ /* 0x000fea000383ffff */
.L_x_172:
[----:B------:R-:W-:Y:S01]  /*7f00*/  BSSY B1, `(.L_x_215) ;  /* 0x0000006000017945 */ /* 0x000fe20003800000 */
[----:B------:R-:W-:-:S07]  /*7f10*/  IMAD.MOV.U32 R15, RZ, RZ, -0x1 ;  /* 0xffffffffff0f7424 */ /* 0x000fce00078e00ff */
[----:B------:R-:W-:Y:S05]  /*7f20*/  WARPSYNC.COLLECTIVE R15, `(.L_x_216) ;  /* 0x000000000f0c7348 */ /* 0x000fea0003c00000 */
[----:B------:R-:W-:Y:S02]  /*7f30*/  ELECT P6, UR62, PT ;  /* 0x00000000003e782f */ /* 0x000fe400038c0000 */
[----:B------:R-:W-:Y:S01]  /*7f40*/  MOV R14, UR62 ;  /* 0x0000003e000e7c02 */ /* 0x000fe20008000f00 */
[----:B------:R-:W-:Y:S10]  /*7f50*/  ENDCOLLECTIVE ;  /* 0x000000000000791b */ /* 0x000ff40003800000 */
.L_x_216:
[----:B------:R-:W-:Y:S05]  /*7f60*/  BSYNC B1 ;  /* 0x0000000000017941 */ /* 0x000fea0003800000 */
.L_x_215:
[----:B------:R-:W-:Y:S05]  /*7f70*/  BRA `(.L_x_217) ;  /* 0xffffffe000e07947 */ /* 0x000fea000383ffff */
.L_x_175:
[----:B-1----:R1:W2:Y:S02]  /*7f80*/  SYNCS.PHASECHK.TRANS64.TRYWAIT P0, [R20+URZ+0xe0], R13 ;  /* 0x0000e00d140075a7 */ /* 0x0022a4000800017f */
[----:B--2---:R-:W-:Y:S05]  /*7f90*/  @!P0 NANOSLEEP.SYNCS 0x989680 ;  /* 0x009896800000895d */ /* 0x004fea0003900000 */
[----:B------:R-:W2:Y:S02]  /*7fa0*/  @!P0 SYNCS.PHASECHK.TRANS64 P0, [R20+URZ+0xe0], R13 ;  /* 0x0000e00d140085a7 */ /* 0x000ea4000800007f */
[----:B--2---:R-:W-:Y:S05]  /*7fb0*/  @!P0 BRA `(.L_x_175) ;  /* 0xfffffffc00f08947 */ /* 0x004fea000383ffff */
[----:B------:R-:W-:Y:S05]  /*7fc0*/  BRA `(.L_x_218) ;  /* 0xffffffe4001c7947 */ /* 0x000fea000383ffff */
.L_x_183:
[----:B------:R-:W-:Y:S01]  /*7fd0*/  BSSY B0, `(.L_x_219) ;  /* 0x0000006000007945 */ /* 0x000fe20003800000 */
[----:B------:R-:W-:-:S07]  /*7fe0*/  IMAD.MOV.U32 R15, RZ, RZ, -0x1 ;  /* 0xffffffffff0f7424 */ /* 0x000fce00078e00ff */
[----:B------:R-:W-:Y:S05]  /*7ff0*/  WARPSYNC.COLLECTIVE R15, `(.L_x_220) ;  /* 0x000000000f0c7348 */ /* 0x000fea0003c00000 */
[----:B------:R-:W-:Y:S02]  /*8000*/  ELECT P6, UR62, PT ;  /* 0x00000000003e782f */ /* 0x000fe400038c0000 */
[----:B------:R-:W-:Y:S01]  /*8010*/  MOV R14, UR62 ;  /* 0x0000003e000e7c02 */ /* 0x000fe20008000f00 */
[----:B------:R-:W-:Y:S10]  /*8020*/  ENDCOLLECTIVE ;  /* 0x000000000000791b */ /* 0x000ff40003800000 */
.L_x_220:
[----:B------:R-:W-:Y:S05]  /*8030*/  BSYNC B0 ;  /* 0x0000000000007941 */ /* 0x000fea0003800000 */
.L_x_219:
[----:B------:R-:W-:Y:S05]  /*8040*/  BRA `(.L_x_221) ;  /* 0xffffffec00707947 */ /* 0x000fea000383ffff */
.L_x_187:
[----:B0-----:R0:W1:Y:S02]  /*8050*/  SYNCS.PHASECHK.TRANS64.TRYWAIT P0, [R7+URZ], R4 ;  /* 0x00000004070075a7 */ /* 0x001064000800017f */
[----:B-1----:R-:W-:Y:S05]  /*8060*/  @!P0 NANOSLEEP.SYNCS 0x989680 ;  /* 0x009896800000895d */ /* 0x002fea0003900000 */
[----:B------:R-:W1:Y:S02]  /*8070*/  @!P0 SYNCS.PHASECHK.TRANS64 P0, [R7+URZ], R4 ;  /* 0x00000004070085a7 */ /* 0x000e64000800007f */
[----:B-1----:R-:W-:Y:S05]  /*8080*/  @!P0 BRA `(.L_x_187) ;  /* 0xfffffffc00f08947 */ /* 0x002fea000383ffff */
[----:B------:R-:W-:Y:S05]  /*8090*/  BRA `(.L_x_222) ;  /* 0xffffffec00b07947 */ /* 0x000fea000383ffff */
.L_x_188:
[----:B0-----:R0:W1:Y:S02]  /*80a0*/  SYNCS.PHASECHK.TRANS64.TRYWAIT P0, [R6+URZ], R3 ;  /* 0x00000003060075a7 */ /* 0x001064000800017f */
[----:B-1----:R-:W-:Y:S05]  /*80b0*/  @!P0 NANOSLEEP.SYNCS 0x989680 ;  /* 0x009896800000895d */ /* 0x002fea0003900000 */
[----:B------:R-:W1:Y:S02]  /*80c0*/  @!P0 SYNCS.PHASECHK.TRANS64 P0, [R6+URZ], R3 ;  /* 0x00000003060085a7 */ /* 0x000e64000800007f */
[----:B-1----:R-:W-:Y:S05]  /*80d0*/  @!P0 BRA `(.L_x_188) ;  /* 0xfffffffc00f08947 */ /* 0x002fea000383ffff */
[----:B------:R-:W-:Y:S05]  /*80e0*/  BRA `(.L_x_223) ;  /* 0xffffffec00c07947 */ /* 0x000fea000383ffff */
.L_x_189:
[----:B0-----:R0:W1:Y:S02]  /*80f0*/  SYNCS.PHASECHK.TRANS64.TRYWAIT P0, [R7+URZ], R4 ;  /* 0x00000004070075a7 */ /* 0x001064000800017f */
[----:B-1----:R-:W-:Y:S05]  /*8100*/  @!P0 NANOSLEEP.SYNCS 0x989680 ;  /* 0x009896800000895d */ /* 0x002fea0003900000 */
[----:B------:R-:W1:Y:S02]  /*8110*/  @!P0 SYNCS.PHASECHK.TRANS64 P0, [R7+URZ], R4 ;  /* 0x00000004070085a7 */ /* 0x000e64000800007f */
[----:B-1----:R-:W-:Y:S05]  /*8120*/  @!P0 BRA `(.L_x_189) ;  /* 0xfffffffc00f08947 */ /* 0x002fea000383ffff */
[----:B------:R-:W-:Y:S05]  /*8130*/  BRA `(.L_x_224) ;  /* 0xffffffec00d07947 */ /* 0x000fea000383ffff */
.L_x_190:
[----:B0-----:R0:W1:Y:S02]  /*8140*/  SYNCS.PHASECHK.TRANS64.TRYWAIT P0, [R6+URZ], R3 ;  /* 0x00000003060075a7 */ /* 0x001064000800017f */
[----:B-1----:R-:W-:Y:S05]  /*8150*/  @!P0 NANOSLEEP.SYNCS 0x989680 ;  /* 0x009896800000895d */ /* 0x002fea0003900000 */
[----:B------:R-:W1:Y:S02]  /*8160*/  @!P0 SYNCS.PHASECHK.TRANS64 P0, [R6+URZ], R3 ;  /* 0x00000003060085a7 */ /* 0x000e64000800007f */
[----:B-1----:R-:W-:Y:S05]  /*8170*/  @!P0 BRA `(.L_x_190) ;  /* 0xfffffffc00f08947 */ /* 0x002fea000383ffff */
[----:B------:R-:W-:Y:S05]  /*8180*/  BRA `(.L_x_225) ;  /* 0xffffffec00e07947 */ /* 0x000fea000383ffff */
.L_x_191:
[----:B0-----:R0:W1:Y:S02]  /*8190*/  SYNCS.PHASECHK.TRANS64.TRYWAIT P0, [R7+URZ], R4 ;  /* 0x00000004070075a7 */ /* 0x001064000800017f */
[----:B-1----:R-:W-:Y:S05]  /*81a0*/  @!P0 NANOSLEEP.SYNCS 0x989680 ;  /* 0x009896800000895d */ /* 0x002fea0003900000 */
[----:B------:R-:W1:Y:S02]  /*81b0*/  @!P0 SYNCS.PHASECHK.TRANS64 P0, [R7+URZ], R4 ;  /* 0x00000004070085a7 */ /* 0x000e64000800007f */
[----:B-1----:R-:W-:Y:S05]  /*81c0*/  @!P0 BRA `(.L_x_191) ;  /* 0xfffffffc00f08947 */ /* 0x002fea000383ffff */
[----:B------:R-:W-:Y:S05]  /*81d0*/  BRA `(.L_x_226) ;  /* 0xffffffec00f07947 */ /* 0x000fea000383ffff */
.L_x_192:
[----:B0-----:R0:W1:Y:S02]  /*81e0*/  SYNCS.PHASECHK.TRANS64.TRYWAIT P0, [R6+URZ], R3 ;  /* 0x00000003060075a7 */ /* 0x001064000800017f */
[----:B-1----:R-:W-:Y:S05]  /*81f0*/  @!P0 NANOSLEEP.SYNCS 0x989680 ;  /* 0x009896800000895d */ /* 0x002fea0003900000 */
[----:B------:R-:W1:Y:S02]  /*8200*/  @!P0 SYNCS.PHASECHK.TRANS64 P0, [R6+URZ], R3 ;  /* 0x00000003060085a7 */ /* 0x000e64000800007f */
[----:B-1----:R-:W-:Y:S05]  /*8210*/  @!P0 BRA `(.L_x_192) ;  /* 0xfffffffc00f08947 */ /* 0x002fea000383ffff */
[----:B------:R-:W-:Y:S05]  /*8220*/  BRA `(.L_x_227) ;  /* 0xfffffff000007947 */ /* 0x000fea000383ffff */
.L_x_193:
[----:B0-----:R0:W1:Y:S02]  /*8230*/  SYNCS.PHASECHK.TRANS64.TRYWAIT P0, [R7+URZ], R4 ;  /* 0x00000004070075a7 */ /* 0x001064000800017f */
[----:B-1----:R-:W-:Y:S05]  /*8240*/  @!P0 NANOSLEEP.SYNCS 0x989680 ;  /* 0x009896800000895d */ /* 0x002fea0003900000 */
[----:B------:R-:W1:Y:S02]  /*8250*/  @!P0 SYNCS.PHASECHK.TRANS64 P0, [R7+URZ], R4 ;  /* 0x00000004070085a7 */ /* 0x000e64000800007f */
[----:B-1----:R-:W-:Y:S05]  /*8260*/  @!P0 BRA `(.L_x_193) ;  /* 0xfffffffc00f08947 */ /* 0x002fea000383ffff */
[----:B------:R-:W-:Y:S05]  /*8270*/  BRA `(.L_x_228) ;  /* 0xfffffff000107947 */ /* 0x000fea000383ffff */
.L_x_194:
[----:B0-----:R0:W1:Y:S02]  /*8280*/  SYNCS.PHASECHK.TRANS64.TRYWAIT P0, [R6+URZ], R3 ;  /* 0x00000003060075a7 */ /* 0x001064000800017f */
[----:B-1----:R-:W-:Y:S05]  /*8290*/  @!P0 NANOSLEEP.SYNCS 0x989680 ;  /* 0x009896800000895d */ /* 0x002fea0003900000 */
[----:B------:R-:W1:Y:S02]  /*82a0*/  @!P0 SYNCS.PHASECHK.TRANS64 P0, [R6+URZ], R3 ;  /* 0x00000003060085a7 */ /* 0x000e64000800007f */
[----:B-1----:R-:W-:Y:S05]  /*82b0*/  @!P0 BRA `(.L_x_194) ;  /* 0xfffffffc00f08947 */ /* 0x002fea000383ffff */
[----:B------:R-:W-:Y:S05]  /*82c0*/  BRA `(.L_x_229) ;  /* 0xfffffff000207947 */ /* 0x000fea000383ffff */
.L_x_195:
[----:B0-----:R0:W1:Y:S02]  /*82d0*/  SYNCS.PHASECHK.TRANS64.TRYWAIT P0, [R7+URZ], R4 ;  /* 0x00000004070075a7 */ /* 0x001064000800017f */
[----:B-1----:R-:W-:Y:S05]  /*82e0*/  @!P0 NANOSLEEP.SYNCS 0x989680 ;  /* 0x009896800000895d */ /* 0x002fea0003900000 */
[----:B------:R-:W1:Y:S02]  /*82f0*/  @!P0 SYNCS.PHASECHK.TRANS64 P0, [R7+URZ], R4 ;  /* 0x00000004070085a7 */ /* 0x000e64000800007f */
[----:B-1----:R-:W-:Y:S05]  /*8300*/  @!P0 BRA `(.L_x_195) ;  /* 0xfffffffc00f08947 */ /* 0x002fea000383ffff */
[----:B------:R-:W-:Y:S05]  /*8310*/  BRA `(.L_x_230) ;  /* 0xfffffff000307947 */ /* 0x000fea000383ffff */
.L_x_196:
[----:B0-----:R0:W1:Y:S02]  /*8320*/  SYNCS.PHASECHK.TRANS64.TRYWAIT P0, [R6+URZ], R3 ;  /* 0x00000003060075a7 */ /* 0x001064000800017f */
[----:B-1----:R-:W-:Y:S05]  /*8330*/  @!P0 NANOSLEEP.SYNCS 0x989680 ;  /* 0x009896800000895d */ /* 0x002fea0003900000 */
[----:B------:R-:W1:Y:S02]  /*8340*/  @!P0 SYNCS.PHASECHK.TRANS64 P0, [R6+URZ], R3 ;  /* 0x00000003060085a7 */ /* 0x000e64000800007f */
[----:B-1----:R-:W-:Y:S05]  /*8350*/  @!P0 BRA `(.L_x_196) ;  /* 0xfffffffc00f08947 */ /* 0x002fea000383ffff */
[----:B------:R-:W-:Y:S05]  /*8360*/  BRA `(.L_x_231) ;  /* 0xfffffff000407947 */ /* 0x000fea000383ffff */
.L_x_197:
[----:B0-----:R0:W1:Y:S02]  /*8370*/  SYNCS.PHASECHK.TRANS64.TRYWAIT P0, [R7+URZ], R4 ;  /* 0x00000004070075a7 */ /* 0x001064000800017f */
[----:B-1----:R-:W-:Y:S05]  /*8380*/  @!P0 NANOSLEEP.SYNCS 0x989680 ;  /* 0x009896800000895d */ /* 0x002fea0003900000 */
[----:B------:R-:W1:Y:S02]  /*8390*/  @!P0 SYNCS.PHASECHK.TRANS64 P0, [R7+URZ], R4 ;  /* 0x00000004070085a7 */ /* 0x000e64000800007f */
[----:B-1----:R-:W-:Y:S05]  /*83a0*/  @!P0 BRA `(.L_x_197) ;  /* 0xfffffffc00f08947 */ /* 0x002fea000383ffff */
[----:B------:R-:W-:Y:S05]  /*83b0*/  BRA `(.L_x_232) ;  /* 0xfffffff000507947 */ /* 0x000fea000383ffff */
.L_x_198:
[----:B0-----:R0:W1:Y:S02]  /*83c0*/  SYNCS.PHASECHK.TRANS64.TRYWAIT P0, [R6+URZ], R3 ;  /* 0x00000003060075a7 */ /* 0x001064000800017f */
[----:B-1----:R-:W-:Y:S05]  /*83d0*/  @!P0 NANOSLEEP.SYNCS 0x989680 ;  /* 0x009896800000895d */ /* 0x002fea0003900000 */
[----:B------:R-:W1:Y:S02]  /*83e0*/  @!P0 SYNCS.PHASECHK.TRANS64 P0, [R6+URZ], R3 ;  /* 0x00000003060085a7 */ /* 0x000e64000800007f */
[----:B-1----:R-:W-:Y:S05]  /*83f0*/  @!P0 BRA `(.L_x_198) ;  /* 0xfffffffc00f08947 */ /* 0x002fea000383ffff */
[----:B------:R-:W-:Y:S05]  /*8400*/  BRA `(.L_x_233) ;  /* 0xfffffff000607947 */ /* 0x000fea000383ffff */
.L_x_199:
[----:B0-----:R0:W1:Y:S02]  /*8410*/  SYNCS.PHASECHK.TRANS64.TRYWAIT P0, [R7+URZ], R4 ;  /* 0x00000004070075a7 */ /* 0x001064000800017f */
[----:B-1----:R-:W-:Y:S05]  /*8420*/  @!P0 NANOSLEEP.SYNCS 0x989680 ;  /* 0x009896800000895d */ /* 0x002fea0003900000 */
[----:B------:R-:W1:Y:S02]  /*8430*/  @!P0 SYNCS.PHASECHK.TRANS64 P0, [R7+URZ], R4 ;  /* 0x00000004070085a7 */ /* 0x000e64000800007f */
[----:B-1----:R-:W-:Y:S05]  /*8440*/  @!P0 BRA `(.L_x_199) ;  /* 0xfffffffc00f08947 */ /* 0x002fea000383ffff */
[----:B------:R-:W-:Y:S05]  /*8450*/  BRA `(.L_x_234) ;  /* 0xfffffff000707947 */ /* 0x000fea000383ffff */
.L_x_200:
[----:B0-----:R0:W1:Y:S02]  /*8460*/  SYNCS.PHASECHK.TRANS64.TRYWAIT P0, [R6+URZ], R3 ;  /* 0x00000003060075a7 */ /* 0x001064000800017f */
[----:B-1----:R-:W-:Y:S05]  /*8470*/  @!P0 NANOSLEEP.SYNCS 0x989680 ;  /* 0x009896800000895d */ /* 0x002fea0003900000 */
[----:B------:R-:W1:Y:S02]  /*8480*/  @!P0 SYNCS.PHASECHK.TRANS64 P0, [R6+URZ], R3 ;  /* 0x00000003060085a7 */ /* 0x000e64000800007f */
[----:B-1----:R-:W-:Y:S05]  /*8490*/  @!P0 BRA `(.L_x_200) ;  /* 0xfffffffc00f08947 */ /* 0x002fea000383ffff */
[----:B------:R-:W-:Y:S05]  /*84a0*/  BRA `(.L_x_235) ;  /* 0xfffffff000807947 */ /* 0x000fea000383ffff */
.L_x_201:
[----:B0-----:R0:W1:Y:S02]  /*84b0*/  SYNCS.PHASECHK.TRANS64.TRYWAIT P0, [R7+URZ], R4 ;  /* 0x00000004070075a7 */ /* 0x001064000800017f */
[----:B-1----:R-:W-:Y:S05]  /*84c0*/  @!P0 NANOSLEEP.SYNCS 0x989680 ;  /* 0x009896800000895d */ /* 0x002fea0003900000 */
[----:B------:R-:W1:Y:S02]  /*84d0*/  @!P0 SYNCS.PHASECHK.TRANS64 P0, [R7+URZ], R4 ;  /* 0x00000004070085a7 */ /* 0x000e64000800007f */
[----:B-1----:R-:W-:Y:S05]  /*84e0*/  @!P0 BRA `(.L_x_201) ;  /* 0xfffffffc00f08947 */ /* 0x002fea000383ffff */
[----:B------:R-:W-:Y:S05]  /*84f0*/  BRA `(.L_x_236) ;  /* 0xfffffff000907947 */ /* 0x000fea000383ffff */
.L_x_202:
[----:B0-----:R0:W1:Y:S02]  /*8500*/  SYNCS.PHASECHK.TRANS64.TRYWAIT P0, [R6+URZ], R3 ;  /* 0x00000003060075a7 */ /* 0x001064000800017f */
[----:B-1----:R-:W-:Y:S05]  /*8510*/  @!P0 NANOSLEEP.SYNCS 0x989680 ;  /* 0x009896800000895d */ /* 0x002fea0003900000 */
[----:B------:R-:W1:Y:S02]  /*8520*/  @!P0 SYNCS.PHASECHK.TRANS64 P0, [R6+URZ], R3 ;  /* 0x00000003060085a7 */ /* 0x000e64000800007f */
[----:B-1----:R-:W-:Y:S05]  /*8530*/  @!P0 BRA `(.L_x_202) ;  /* 0xfffffffc00f08947 */ /* 0x002fea000383ffff */
[----:B------:R-:W-:Y:S05]  /*8540*/  BRA `(.L_x_237) ;  /* 0xfffffff000a07947 */ /* 0x000fea000383ffff */
.L_x_203:
[----:B0-----:R0:W1:Y:S02]  /*8550*/  SYNCS.PHASECHK.TRANS64.TRYWAIT P0, [R7+URZ], R4 ;  /* 0x00000004070075a7 */ /* 0x001064000800017f */
[----:B-1----:R-:W-:Y:S05]  /*8560*/  @!P0 NANOSLEEP.SYNCS 0x989680 ;  /* 0x009896800000895d */ /* 0x002fea0003900000 */
[----:B------:R-:W1:Y:S02]  /*8570*/  @!P0 SYNCS.PHASECHK.TRANS64 P0, [R7+URZ], R4 ;  /* 0x00000004070085a7 */ /* 0x000e64000800007f */
[----:B-1----:R-:W-:Y:S05]  /*8580*/  @!P0 BRA `(.L_x_203) ;  /* 0xfffffffc00f08947 */ /* 0x002fea000383ffff */
[----:B------:R-:W-:Y:S05]  /*8590*/  BRA `(.L_x_238) ;  /* 0xfffffff000b07947 */ /* 0x000fea000383ffff */
.L_x_204:
[----:B0-----:R0:W1:Y:S02]  /*85a0*/  SYNCS.PHASECHK.TRANS64.TRYWAIT P0, [R6+URZ], R3 ;  /* 0x00000003060075a7 */ /* 0x001064000800017f */
[----:B-1----:R-:W-:Y:S05]  /*85b0*/  @!P0 NANOSLEEP.SYNCS 0x989680 ;  /* 0x009896800000895d */ /* 0x002fea0003900000 */
[----:B------:R-:W1:Y:S02]  /*85c0*/  @!P0 SYNCS.PHASECHK.TRANS64 P0, [R6+URZ], R3 ;  /* 0x00000003060085a7 */ /* 0x000e64000800007f */
[----:B-1----:R-:W-:Y:S05]  /*85d0*/  @!P0 BRA `(.L_x_204) ;  /* 0xfffffffc00f08947 */ /* 0x002fea000383ffff */
[----:B------:R-:W-:Y:S05]  /*85e0*/  BRA `(.L_x_239) ;  /* 0xfffffff000c07947 */ /* 0x000fea000383ffff */
.L_x_205:
[----:B0-----:R0:W1:Y:S02]  /*85f0*/  SYNCS.PHASECHK.TRANS64.TRYWAIT P0, [R7+URZ], R4 ;  /* 0x00000004070075a7 */ /* 0x001064000800017f */
[----:B-1----:R-:W-:Y:S05]  /*8600*/  @!P0 NANOSLEEP.SYNCS 0x989680 ;  /* 0x009896800000895d */ /* 0x002fea0003900000 */
[----:B------:R-:W1:Y:S02]  /*8610*/  @!P0 SYNCS.PHASECHK.TRANS64 P0, [R7+URZ], R4 ;  /* 0x00000004070085a7 */ /* 0x000e64000800007f */
[----:B-1----:R-:W-:Y:S05]  /*8620*/  @!P0 BRA `(.L_x_205) ;  /* 0xfffffffc00f08947 */ /* 0x002fea000383ffff */
[----:B------:R-:W-:Y:S05]  /*8630*/  BRA `(.L_x_240) ;  /* 0xfffffff000d07947 */ /* 0x000fea000383ffff */
.L_x_206:
[----:B0-----:R0:W1:Y:S02]  /*8640*/  SYNCS.PHASECHK.TRANS64.TRYWAIT P0, [R6+URZ], R3 ;  /* 0x00000003060075a7 */ /* 0x001064000800017f */
[----:B-1----:R-:W-:Y:S05]  /*8650*/  @!P0 NANOSLEEP.SYNCS 0x989680 ;  /* 0x009896800000895d */ /* 0x002fea0003900000 */
[----:B------:R-:W1:Y:S02]  /*8660*/  @!P0 SYNCS.PHASECHK.TRANS64 P0, [R6+URZ], R3 ;  /* 0x00000003060085a7 */ /* 0x000e64000800007f */
[----:B-1----:R-:W-:Y:S05]  /*8670*/  @!P0 BRA `(.L_x_206) ;  /* 0xfffffffc00f08947 */ /* 0x002fea000383ffff */
[----:B------:R-:W-:Y:S05]  /*8680*/  BRA `(.L_x_241) ;  /* 0xfffffff000e07947 */ /* 0x000fea000383ffff */
.L_x_207:
[----:B0-----:R0:W1:Y:S02]  /*8690*/  SYNCS.PHASECHK.TRANS64.TRYWAIT P0, [R7+URZ], R4 ;  /* 0x00000004070075a7 */ /* 0x001064000800017f */
[----:B-1----:R-:W-:Y:S05]  /*86a0*/  @!P0 NANOSLEEP.SYNCS 0x989680 ;  /* 0x009896800000895d */ /* 0x002fea0003900000 */
[----:B------:R-:W1:Y:S02]  /*86b0*/  @!P0 SYNCS.PHASECHK.TRANS64 P0, [R7+URZ], R4 ;  /* 0x00000004070085a7 */ /* 0x000e64000800007f */
[----:B-1----:R-:W-:Y:S05]  /*86c0*/  @!P0 BRA `(.L_x_207) ;  /* 0xfffffffc00f08947 */ /* 0x002fea000383ffff */
[----:B------:R-:W-:Y:S05]  /*86d0*/  BRA `(.L_x_242) ;  /* 0xfffffff000f07947 */ /* 0x000fea000383ffff */
.L_x_208:
[----:B0-----:R0:W1:Y:S02]  /*86e0*/  SYNCS.PHASECHK.TRANS64.TRYWAIT P0, [R6+URZ], R3 ;  /* 0x00000003060075a7 */ /* 0x001064000800017f */
[----:B-1----:R-:W-:Y:S05]  /*86f0*/  @!P0 NANOSLEEP.SYNCS 0x989680 ;  /* 0x009896800000895d */ /* 0x002fea0003900000 */
[----:B------:R-:W1:Y:S02]  /*8700*/  @!P0 SYNCS.PHASECHK.TRANS64 P0, [R6+URZ], R3 ;  /* 0x00000003060085a7 */ /* 0x000e64000800007f */
[----:B-1----:R-:W-:Y:S05]  /*8710*/  @!P0 BRA `(.L_x_208) ;  /* 0xfffffffc00f08947 */ /* 0x002fea000383ffff */
[----:B------:R-:W-:Y:S05]  /*8720*/  BRA `(.L_x_243) ;  /* 0xfffffff400007947 */ /* 0x000fea000383ffff */
.L_x_209:
[----:B0-----:R0:W1:Y:S02]  /*8730*/  SYNCS.PHASECHK.TRANS64.TRYWAIT P0, [R7+URZ], R4 ;  /* 0x00000004070075a7 */ /* 0x001064000800017f */
[----:B-1----:R-:W-:Y:S05]  /*8740*/  @!P0 NANOSLEEP.SYNCS 0x989680 ;  /* 0x009896800000895d */ /* 0x002fea0003900000 */
[----:B------:R-:W1:Y:S02]  /*8750*/  @!P0 SYNCS.PHASECHK.TRANS64 P0, [R7+URZ], R4 ;  /* 0x00000004070085a7 */ /* 0x000e64000800007f */
[----:B-1----:R-:W-:Y:S05]  /*8760*/  @!P0 BRA `(.L_x_209) ;  /* 0xfffffffc00f08947 */ /* 0x002fea000383ffff */
[----:B------:R-:W-:Y:S05]  /*8770*/  BRA `(.L_x_244) ;  /* 0xfffffff400107947 */ /* 0x000fea000383ffff */
.L_x_210:
[----:B0-----:R0:W1:Y:S02]  /*8780*/  SYNCS.PHASECHK.TRANS64.TRYWAIT P0, [R6+URZ], R3 ;  /* 0x00000003060075a7 */ /* 0x001064000800017f */
[----:B-1----:R-:W-:Y:S05]  /*8790*/  @!P0 NANOSLEEP.SYNCS 0x989680 ;  /* 0x009896800000895d */ /* 0x002fea0003900000 */
[----:B------:R-:W1:Y:S02]  /*87a0*/  @!P0 SYNCS.PHASECHK.TRANS64 P0, [R6+URZ], R3 ;  /* 0x00000003060085a7 */ /* 0x000e64000800007f */
[----:B-1----:R-:W-:Y:S05]  /*87b0*/  @!P0 BRA `(.L_x_210) ;  /* 0xfffffffc00f08947 */ /* 0x002fea000383ffff */
[----:B------:R-:W-:Y:S05]  /*87c0*/  BRA `(.L_x_245) ;  /* 0xfffffff400207947 */ /* 0x000fea000383ffff */
.L_x_211:
[----:B0-----:R0:W1:Y:S02]  /*87d0*/  SYNCS.PHASECHK.TRANS64.TRYWAIT P0, [R7+URZ], R4 ;  /* 0x00000004070075a7 */ /* 0x001064000800017f */
[----:B-1----:R-:W-:Y:S05]  /*87e0*/  @!P0 NANOSLEEP.SYNCS 0x989680 ;  /* 0x009896800000895d */ /* 0x002fea0003900000 */
[----:B------:R-:W1:Y:S02]  /*87f0*/  @!P0 SYNCS.PHASECHK.TRANS64 P0, [R7+URZ], R4 ;  /* 0x00000004070085a7 */ /* 0x000e64000800007f */
[----:B-1----:R-:W-:Y:S05]  /*8800*/  @!P0 BRA `(.L_x_211) ;  /* 0xfffffffc00f08947 */ /* 0x002fea000383ffff */
[----:B------:R-:W-:Y:S05]  /*8810*/  BRA `(.L_x_246) ;  /* 0xfffffff400307947 */ /* 0x000fea000383ffff */
.L_x_212:
[----:B0-----:R0:W1:Y:S02]  /*8820*/  SYNCS.PHASECHK.TRANS64.TRYWAIT P0, [R6+URZ], R3 ;  /* 0x00000003060075a7 */ /* 0x001064000800017f */
[----:B-1----:R-:W-:Y:S05]  /*8830*/  @!P0 NANOSLEEP.SYNCS 0x989680 ;  /* 0x009896800000895d */ /* 0x002fea0003900000 */
[----:B------:R-:W1:Y:S02]  /*8840*/  @!P0 SYNCS.PHASECHK.TRANS64 P0, [R6+URZ], R3 ;  /* 0x00000003060085a7 */ /* 0x000e64000800007f */
[----:B-1----:R-:W-:Y:S05]  /*8850*/  @!P0 BRA `(.L_x_212) ;  /* 0xfffffffc00f08947 */ /* 0x002fea000383ffff */
[----:B------:R-:W-:Y:S05]  /*8860*/  BRA `(.L_x_247) ;  /* 0xfffffff400407947 */ /* 0x000fea000383ffff */
.L_x_213:
[----:B-1----:R1:W2:Y:S02]  /*8870*/  SYNCS.PHASECHK.TRANS64.TRYWAIT P0, [R7+URZ], R4 ;  /* 0x00000004070075a7 */ /* 0x0022a4000800017f */
[----:B--2---:R-:W-:Y:S05]  /*8880*/  @!P0 NANOSLEEP.SYNCS 0x989680 ;  /* 0x009896800000895d */ /* 0x004fea0003900000 */
[----:B------:R-:W2:Y:S02]  /*8890*/  @!P0 SYNCS.PHASECHK.TRANS64 P0, [R7+URZ], R4 ;  /* 0x00000004070085a7 */ /* 0x000ea4000800007f */
[----:B--2---:R-:W-:Y:S05]  /*88a0*/  @!P0 BRA `(.L_x_213) ;  /* 0xfffffffc00f08947 */ /* 0x004fea000383ffff */
[----:B------:R-:W-:Y:S05]  /*88b0*/  BRA `(.L_x_248) ;  /* 0xfffffff400487947 */ /* 0x000fea000383ffff */
.L_x_249:
[----:B------:R-:W-:-:S00]  /*88c0*/  BRA `(.L_x_249) ;  /* 0xfffffffc00fc7947 */ /* 0x000fc0000383ffff */
[----:B------:R-:W-:-:S00]  /*88d0*/  NOP ;  /* 0x0000000000007918 */ /* 0x000fc00000000000 */
        /* <DEDUP_REMOVED lines=10> */
.L_x_250:


//--------------------- .nv.global.init           --------------------------
	.section	.nv.global.init,"aw",@progbits
.nv.global.init:
	.type		$str$22,@object
	.size		$str$22,($str$23 - $str$22)
$str$22:
        /*0000*/ 	.byte	0x6b, 0x5f, 0x74, 0x69, 0x6c, 0x65, 0x5f, 0x63, 0x6f, 0x75, 0x6e, 0x74, 0x20, 0x3e, 0x3d, 0x20
        /*0010*/ 	.byte	0x31, 0x00
	.type		$str$23,@object
	.size		$str$23,(__unnamed_1 - $str$23)
$str$23:
        /*0012*/ 	.byte	0x2f, 0x74, 0x6d, 0x70, 0x2f, 0x63, 0x75, 0x74, 0x6c, 0x61, 0x73, 0x73, 0x5f, 0x73, 0x77, 0x65
        /*0022*/ 	.byte	0x65, 0x70, 0x5f, 0x73, 0x72, 0x63, 0x2f, 0x69, 0x6e, 0x63, 0x6c, 0x75, 0x64, 0x65, 0x2f, 0x63
        /*0032*/ 	.byte	0x75, 0x74, 0x6c, 0x61, 0x73, 0x73, 0x2f, 0x67, 0x65, 0x6d, 0x6d, 0x2f, 0x63, 0x6f, 0x6c, 0x6c
        /*0042*/ 	.byte	0x65, 0x63, 0x74, 0x69, 0x76, 0x65, 0x2f, 0x73, 0x6d, 0x39, 0x30, 0x5f, 0x6d, 0x6d, 0x61, 0x5f
        /*0052*/ 	.byte	0x74, 0x6d, 0x61, 0x5f, 0x67, 0x6d, 0x6d, 0x61, 0x5f, 0x73, 0x73, 0x5f, 0x77, 0x61, 0x72, 0x70
        /*0062*/ 	.byte	0x73, 0x70, 0x65, 0x63, 0x69, 0x61, 0x6c, 0x69, 0x7a, 0x65, 0x64, 0x2e, 0x68, 0x70, 0x70, 0x00
	.type		__unnamed_1,@object
	.size		__unnamed_1,(.L_0 - __unnamed_1)
__unnamed_1:
        /*0072*/ 	.byte	0x76, 0x6f, 0x69, 0x64, 0x20, 0x63, 0x75, 0x74, 0x6c, 0x61, 0x73, 0x73, 0x3a, 0x3a, 0x67, 0x65
        /* <DEDUP_REMOVED lines=173> */
        /*0b52*/ 	.byte	0x74, 0x79, 0x5d, 0x00
.L_0:


//--------------------- .nv.shared._ZN7cutlass13device_kernelINS_4gemm6kernel13GemmUniversalIN4cute5tupleIJiiiiEEENS1_10collective13CollectiveMmaINS1_34MainloopSm90TmaGmmaWarpSpecializedILi28ENS5_IJNS4_1CILi4EEENSA_ILi2EEENSA_ILi1EEEEEENS1_35KernelTmaWarpSpecializedCooperativeEEENS5_IJNSA_ILi128EEESH_NSA_ILi32EEEEEEaNS5_IJlSD_lEEEaSK_NS4_8TiledMMAINS4_8MMA_AtomIJNS4_4SM904GMMA27MMA_64x128x32_S32S8S8_SS_TNEEEENS4_6LayoutINS5_IJSC_SD_SD_EEENS5_IJSD_NSA_ILi0EEEST_EEEEENS5_IJNS4_10UnderscoreESW_SW_EEEEENS4_23SM90_TMA_LOAD_MULTICASTENS4_14ComposedLayoutINS4_7SwizzleILi1ELi4ELi3EEENS4_18smem_ptr_flag_bitsILi8EEENSR_INS5_IJNSA_ILi8EEESI_EEENS5_IJSI_SD_EEEEEEEvNS4_8identityESZ_S19_vS1A_EENS_8epilogue10collective6detail29Sm90TmaWarpSpecializedAdapterINS1D_15DefaultEpilogueIaSK_SK_NS1C_6thread17LinearCombinationIaLi1EiiLNS1H_9ScaleType4KindE0ELNS_15FloatRoundStyleE2EaEENS1_15EpilogueDefaultEEEEEvvEEEEvNT_6ParamsE --------------------------
	.section	.nv.shared._ZN7cutlass13device_kernelINS_4gemm6kernel13GemmUniversalIN4cute5tupleIJiiiiEEENS1_10collective13CollectiveMmaINS1_34MainloopSm90TmaGmmaWarpSpecializedILi28ENS5_IJNS4_1CILi4EEENSA_ILi2EEENSA_ILi1EEEEEENS1_35KernelTmaWarpSpecializedCooperativeEEENS5_IJNSA_ILi128EEESH_NSA_ILi32EEEEEEaNS5_IJlSD_lEEEaSK_NS4_8TiledMMAINS4_8MMA_AtomIJNS4_4SM904GMMA27MMA_64x128x32_S32S8S8_SS_TNEEEENS4_6LayoutINS5_IJSC_SD_SD_EEENS5_IJSD_NSA_ILi0EEEST_EEEEENS5_IJNS4_10UnderscoreESW_SW_EEEEENS4_23SM90_TMA_LOAD_MULTICASTENS4_14ComposedLayoutINS4_7SwizzleILi1ELi4ELi3EEENS4_18smem_ptr_flag_bitsILi8EEENSR_INS5_IJNSA_ILi8EEESI_EEENS5_IJSI_SD_EEEEEEEvNS4_8identityESZ_S19_vS1A_EENS_8epilogue10collective6detail29Sm90TmaWarpSpecializedAdapterINS1D_15DefaultEpilogueIaSK_SK_NS1C_6thread17LinearCombinationIaLi1EiiLNS1H_9ScaleType4KindE0ELNS_15FloatRoundStyleE2EaEENS1_15EpilogueDefaultEEEEEvvEEEEvNT_6ParamsE,"aw",@nobits
	.sectionflags	@""
	.align	16
	.zero		1024


//--------------------- .nv.shared.reserved.0     --------------------------
	.section	.nv.shared.reserved.0,"aw",@nobits
	.weak		__nv_reservedSMEM_offset_0_alias
	.size		__nv_reservedSMEM_offset_0_alias, 0, 0
	.other		__nv_reservedSMEM_offset_0_alias,@"STO_CUDA_RESERVED_SHARED STV_DEFAULT"
__nv_reservedSMEM_offset_0_alias:
	.zero		0


//--------------------- .nv.global                --------------------------
	.section	.nv.global,"aw",@nobits
.nv.global:
	.type		_ZN40_INTERNAL_0e96dbeb_4_k_cu_7ab370fc_237054cute1_E,@object
	.size		_ZN40_INTERNAL_0e96dbeb_4_k_cu_7ab370fc_237054cute1_E,(_ZN40_INTERNAL_0e96dbeb_4_k_cu_7ab370fc_237054cuda3std3__45__cpo6cbeginE - _ZN40_INTERNAL_0e96dbeb_4_k_cu_7ab370fc_237054cute1_E)
_ZN40_INTERNAL_0e96dbeb_4_k_cu_7ab370fc_237054cute1_E:
	.zero		1
	.type		_ZN40_INTERNAL_0e96dbeb_4_k_cu_7ab370fc_237054cuda3std3__45__cpo6cbeginE,@object
	.size		_ZN40_INTERNAL_0e96dbeb_4_k_cu_7ab370fc_237054cuda3std3__45__cpo6cbeginE,(_ZN40_INTERNAL_0e96dbeb_4_k_cu_7ab370fc_237054cuda3std3__48in_placeE - _ZN40_INTERNAL_0e96dbeb_4_k_cu_7ab370fc_237054cuda3std3__45__cpo6cbeginE)
_ZN40_INTERNAL_0e96dbeb_4_k_cu_7ab370fc_237054cuda3std3__45__cpo6cbeginE:
	.zero		1
	.type		_ZN40_INTERNAL_0e96dbeb_4_k_cu_7ab370fc_237054cuda3std3__48in_placeE,@object
	.size		_ZN40_INTERNAL_0e96dbeb_4_k_cu_7ab370fc_237054cuda3std3__48in_placeE,(_ZN40_INTERNAL_0e96dbeb_4_k_cu_7ab370fc_237054cuda3std6ranges3__45__cpo9iter_moveE - _ZN40_INTERNAL_0e96dbeb_4_k_cu_7ab370fc_237054cuda3std3__48in_placeE)
_ZN40_INTERNAL_0e96dbeb_4_k_cu_7ab370fc_237054cuda3std3__48in_placeE:
	.zero		1
	.type		_ZN40_INTERNAL_0e96dbeb_4_k_cu_7ab370fc_237054cuda3std6ranges3__45__cpo9iter_moveE,@object
	.size		_ZN40_INTERNAL_0e96dbeb_4_k_cu_7ab370fc_237054cuda3std6ranges3__45__cpo9iter_moveE,(_ZN40_INTERNAL_0e96dbeb_4_k_cu_7ab370fc_237054cuda3std3__45__cpo5beginE - _ZN40_INTERNAL_0e96dbeb_4_k_cu_7ab370fc_237054cuda3std6ranges3__45__cpo9iter_moveE)
_ZN40_INTERNAL_0e96dbeb_4_k_cu_7ab370fc_237054cuda3std6ranges3__45__cpo9iter_moveE:
	.zero		1
	.type		_ZN40_INTERNAL_0e96dbeb_4_k_cu_7ab370fc_237054cuda3std3__45__cpo5beginE,@object
	.size		_ZN40_INTERNAL_0e96dbeb_4_k_cu_7ab370fc_237054cuda3std3__45__cpo5beginE,(_ZN40_INTERNAL_0e96dbeb_4_k_cu_7ab370fc_237054cuda3std3__442_GLOBAL__N__0e96dbeb_4_k_cu_7ab370fc_237056ignoreE - _ZN40_INTERNAL_0e96dbeb_4_k_cu_7ab370fc_237054cuda3std3__45__cpo5beginE)
_ZN40_INTERNAL_0e96dbeb_4_k_cu_7ab370fc_237054cuda3std3__45__cpo5beginE:
	.zero		1
	.type		_ZN40_INTERNAL_0e96dbeb_4_k_cu_7ab370fc_237054cuda3std3__442_GLOBAL__N__0e96dbeb_4_k_cu_7ab370fc_237056ignoreE,@object
	.size		_ZN40_INTERNAL_0e96dbeb_4_k_cu_7ab370fc_237054cuda3std3__442_GLOBAL__N__0e96dbeb_4_k_cu_7ab370fc_237056ignoreE,(_ZN40_INTERNAL_0e96dbeb_4_k_cu_7ab370fc_237054cute7productE - _ZN40_INTERNAL_0e96dbeb_4_k_cu_7ab370fc_237054cuda3std3__442_GLOBAL__N__0e96dbeb_4_k_cu_7ab370fc_237056ignoreE)
_ZN40_INTERNAL_0e96dbeb_4_k_cu_7ab370fc_237054cuda3std3__442_GLOBAL__N__0e96dbeb_4_k_cu_7ab370fc_237056ignoreE:
	.zero		1
	.type		_ZN40_INTERNAL_0e96dbeb_4_k_cu_7ab370fc_237054cute7productE,@object
	.size		_ZN40_INTERNAL_0e96dbeb_4_k_cu_7ab370fc_237054cute7productE,(_ZN40_INTERNAL_0e96dbeb_4_k_cu_7ab370fc_237054cuda3std3__45__cpo3endE - _ZN40_INTERNAL_0e96dbeb_4_k_cu_7ab370fc_237054cute7productE)
_ZN40_INTERNAL_0e96dbeb_4_k_cu_7ab370fc_237054cute7productE:
	.zero		1
	.type		_ZN40_INTERNAL_0e96dbeb_4_k_cu_7ab370fc_237054cuda3std3__45__cpo3endE,@object
	.size		_ZN40_INTERNAL_0e96dbeb_4_k_cu_7ab370fc_237054cuda3std3__45__cpo3endE,(_ZN40_INTERNAL_0e96dbeb_4_k_cu_7ab370fc_237054cuda3std3__419piecewise_constructE - _ZN40_INTERNAL_0e96dbeb_4_k_cu_7ab370fc_237054cuda3std3__45__cpo3endE)
_ZN40_INTERNAL_0e96dbeb_4_k_cu_7ab370fc_237054cuda3std3__45__cpo3endE:
	.zero		1
	.type		_ZN40_INTERNAL_0e96dbeb_4_k_cu_7ab370fc_237054cuda3std3__419piecewise_constructE,@object
	.size		_ZN40_INTERNAL_0e96dbeb_4_k_cu_7ab370fc_237054cuda3std3__419piecewise_constructE,(_ZN40_INTERNAL_0e96dbeb_4_k_cu_7ab370fc_237054cuda3std3__45__cpo4cendE - _ZN40_INTERNAL_0e96dbeb_4_k_cu_7ab370fc_237054cuda3std3__419piecewise_constructE)
_ZN40_INTERNAL_0e96dbeb_4_k_cu_7ab370fc_237054cuda3std3__419piecewise_constructE:
	.zero		1
	.type		_ZN40_INTERNAL_0e96dbeb_4_k_cu_7ab370fc_237054cuda3std3__45__cpo4cendE,@object
	.size		_ZN40_INTERNAL_0e96dbeb_4_k_cu_7ab370fc_237054cuda3std3__45__cpo4cendE,(_ZN40_INTERNAL_0e96dbeb_4_k_cu_7ab370fc_237054cuda3std6ranges3__45__cpo4swapE - _ZN40_INTERNAL_0e96dbeb_4_k_cu_7ab370fc_237054cuda3std3__45__cpo4cendE)
_ZN40_INTERNAL_0e96dbeb_4_k_cu_7ab370fc_237054cuda3std3__45__cpo4cendE:
	.zero		1
	.type		_ZN40_INTERNAL_0e96dbeb_4_k_cu_7ab370fc_237054cuda3std6ranges3__45__cpo4swapE,@object
	.size		_ZN40_INTERNAL_0e96dbeb_4_k_cu_7ab370fc_237054cuda3std6ranges3__45__cpo4swapE,(.L_8 - _ZN40_INTERNAL_0e96dbeb_4_k_cu_7ab370fc_237054cuda3std6ranges3__45__cpo4swapE)
_ZN40_INTERNAL_0e96dbeb_4_k_cu_7ab370fc_237054cuda3std6ranges3__45__cpo4swapE:
	.zero		1
.L_8:


//--------------------- .nv.constant0._ZN7cutlass13device_kernelINS_4gemm6kernel13GemmUniversalIN4cute5tupleIJiiiiEEENS1_10collective13CollectiveMmaINS1_34MainloopSm90TmaGmmaWarpSpecializedILi28ENS5_IJNS4_1CILi4EEENSA_ILi2EEENSA_ILi1EEEEEENS1_35KernelTmaWarpSpecializedCooperativeEEENS5_IJNSA_ILi128EEESH_NSA_ILi32EEEEEEaNS5_IJlSD_lEEEaSK_NS4_8TiledMMAINS4_8MMA_AtomIJNS4_4SM904GMMA27MMA_64x128x32_S32S8S8_SS_TNEEEENS4_6LayoutINS5_IJSC_SD_SD_EEENS5_IJSD_NSA_ILi0EEEST_EEEEENS5_IJNS4_10UnderscoreESW_SW_EEEEENS4_23SM90_TMA_LOAD_MULTICASTENS4_14ComposedLayoutINS4_7SwizzleILi1ELi4ELi3EEENS4_18smem_ptr_flag_bitsILi8EEENSR_INS5_IJNSA_ILi8EEESI_EEENS5_IJSI_SD_EEEEEEEvNS4_8identityESZ_S19_vS1A_EENS_8epilogue10collective6detail29Sm90TmaWarpSpecializedAdapterINS1D_15DefaultEpilogueIaSK_SK_NS1C_6thread17LinearCombinationIaLi1EiiLNS1H_9ScaleType4KindE0ELNS_15FloatRoundStyleE2EaEENS1_15EpilogueDefaultEEEEEvvEEEEvNT_6ParamsE --------------------------
	.section	.nv.constant0._ZN7cutlass13device_kernelINS_4gemm6kernel13GemmUniversalIN4cute5tupleIJiiiiEEENS1_10collective13CollectiveMmaINS1_34MainloopSm90TmaGmmaWarpSpecializedILi28ENS5_IJNS4_1CILi4EEENSA_ILi2EEENSA_ILi1EEEEEENS1_35KernelTmaWarpSpecializedCooperativeEEENS5_IJNSA_ILi128EEESH_NSA_ILi32EEEEEEaNS5_IJlSD_lEEEaSK_NS4_8TiledMMAINS4_8MMA_AtomIJNS4_4SM904GMMA27MMA_64x128x32_S32S8S8_SS_TNEEEENS4_6LayoutINS5_IJSC_SD_SD_EEENS5_IJSD_NSA_ILi0EEEST_EEEEENS5_IJNS4_10UnderscoreESW_SW_EEEEENS4_23SM90_TMA_LOAD_MULTICASTENS4_14ComposedLayoutINS4_7SwizzleILi1ELi4ELi3EEENS4_18smem_ptr_flag_bitsILi8EEENSR_INS5_IJNSA_ILi8EEESI_EEENS5_IJSI_SD_EEEEEEEvNS4_8identityESZ_S19_vS1A_EENS_8epilogue10collective6detail29Sm90TmaWarpSpecializedAdapterINS1D_15DefaultEpilogueIaSK_SK_NS1C_6thread17LinearCombinationIaLi1EiiLNS1H_9ScaleType4KindE0ELNS_15FloatRoundStyleE2EaEENS1_15EpilogueDefaultEEEEEvvEEEEvNT_6ParamsE,"a",@progbits
	.sectionflags	@""
	.align	4
.nv.constant0._ZN7cutlass13device_kernelINS_4gemm6kernel13GemmUniversalIN4cute5tupleIJiiiiEEENS1_10collective13CollectiveMmaINS1_34MainloopSm90TmaGmmaWarpSpecializedILi28ENS5_IJNS4_1CILi4EEENSA_ILi2EEENSA_ILi1EEEEEENS1_35KernelTmaWarpSpecializedCooperativeEEENS5_IJNSA_ILi128EEESH_NSA_ILi32EEEEEEaNS5_IJlSD_lEEEaSK_NS4_8TiledMMAINS4_8MMA_AtomIJNS4_4SM904GMMA27MMA_64x128x32_S32S8S8_SS_TNEEEENS4_6LayoutINS5_IJSC_SD_SD_EEENS5_IJSD_NSA_ILi0EEEST_EEEEENS5_IJNS4_10UnderscoreESW_SW_EEEEENS4_23SM90_TMA_LOAD_MULTICASTENS4_14ComposedLayoutINS4_7SwizzleILi1ELi4ELi3EEENS4_18smem_ptr_flag_bitsILi8EEENSR_INS5_IJNSA_ILi8EEESI_EEENS5_IJSI_SD_EEEEEEEvNS4_8identityESZ_S19_vS1A_EENS_8epilogue10collective6detail29Sm90TmaWarpSpecializedAdapterINS1D_15DefaultEpilogueIaSK_SK_NS1C_6thread17LinearCombinationIaLi1EiiLNS1H_9ScaleType4KindE0ELNS_15FloatRoundStyleE2EaEENS1_15EpilogueDefaultEEEEEvvEEEEvNT_6ParamsE:
	.zero		1664


//--------------------- SYMBOLS --------------------------

	.type		.nv.reservedSmem.offset0,@object
	.size		.nv.reservedSmem.offset0,0x4
	.type		__assertfail,@function
